//
// Generated by NVIDIA NVVM Compiler
//
// Compiler Build ID: CL-36424714
// Cuda compilation tools, release 13.0, V13.0.88
// Based on NVVM 20.0.0
//

.version 9.0
.target sm_100
.address_size 64

	// .globl	computeSDF
.global .align 4 .b8 __cudart_i2opi_f[24] = {65, 144, 67, 60, 153, 149, 98, 219, 192, 221, 52, 245, 209, 87, 39, 252, 41, 21, 68, 78, 110, 131, 249, 162};

.visible .entry computeSDF(
	.param .u32 computeSDF_param_0,
	.param .u32 computeSDF_param_1,
	.param .f32 computeSDF_param_2,
	.param .f32 computeSDF_param_3,
	.param .f32 computeSDF_param_4,
	.param .f32 computeSDF_param_5,
	.param .f32 computeSDF_param_6,
	.param .f32 computeSDF_param_7,
	.param .u64 .ptr .align 1 computeSDF_param_8
)
{
	.local .align 4 .b8 	__local_depot0[28];
	.reg .b64 	%SP;
	.reg .b64 	%SPL;
	.reg .pred 	%p<44>;
	.reg .b16 	%rs<2>;
	.reg .b32 	%r<211>;
	.reg .b32 	%f<144>;
	.reg .b64 	%rd<97>;
	.reg .b64 	%fd<11>;

	mov.u64 	%SPL, __local_depot0;
	ld.param.u32 	%r71, [computeSDF_param_0];
	ld.param.u32 	%r73, [computeSDF_param_1];
	ld.param.f32 	%f26, [computeSDF_param_2];
	ld.param.f32 	%f27, [computeSDF_param_3];
	ld.param.f32 	%f28, [computeSDF_param_4];
	ld.param.f32 	%f29, [computeSDF_param_5];
	ld.param.f32 	%f30, [computeSDF_param_6];
	ld.param.f32 	%f31, [computeSDF_param_7];
	ld.param.u64 	%rd37, [computeSDF_param_8];
	add.u64 	%rd1, %SPL, 0;
	mov.u32 	%r74, %ctaid.x;
	mov.u32 	%r75, %ntid.x;
	mov.u32 	%r76, %tid.x;
	mad.lo.s32 	%r1, %r74, %r75, %r76;
	mov.u32 	%r77, %ctaid.y;
	mov.u32 	%r78, %ntid.y;
	mov.u32 	%r79, %tid.y;
	mad.lo.s32 	%r80, %r77, %r78, %r79;
	setp.ge.s32 	%p1, %r1, %r71;
	setp.ge.s32 	%p2, %r80, %r73;
	or.pred  	%p3, %p1, %p2;
	@%p3 bra 	$L__BB0_42;
	mad.lo.s32 	%r3, %r80, %r71, %r1;
	cvt.rn.f32.s32 	%f32, %r1;
	cvt.rn.f32.s32 	%f33, %r71;
	mul.f32 	%f34, %f33, 0f3F000000;
	sub.f32 	%f1, %f32, %f34;
	cvt.rn.f32.u32 	%f35, %r80;
	cvt.rn.f32.u32 	%f36, %r73;
	mul.f32 	%f37, %f36, 0f3F000000;
	sub.f32 	%f2, %f35, %f37;
	mul.f32 	%f38, %f31, 0f3F22F983;
	cvt.rni.s32.f32 	%r206, %f38;
	cvt.rn.f32.s32 	%f39, %r206;
	fma.rn.f32 	%f40, %f39, 0fBFC90FDA, %f31;
	fma.rn.f32 	%f41, %f39, 0fB3A22168, %f40;
	fma.rn.f32 	%f142, %f39, 0fA7C234C5, %f41;
	abs.f32 	%f4, %f31;
	setp.ltu.f32 	%p4, %f4, 0f47CE4780;
	mov.u32 	%r194, %r206;
	mov.f32 	%f139, %f142;
	@%p4 bra 	$L__BB0_9;
	setp.neu.f32 	%p5, %f4, 0f7F800000;
	@%p5 bra 	$L__BB0_4;
	mov.f32 	%f44, 0f00000000;
	mul.rn.f32 	%f139, %f31, %f44;
	mov.b32 	%r194, 0;
	bra.uni 	$L__BB0_9;
$L__BB0_4:
	mov.b32 	%r5, %f31;
	shl.b32 	%r82, %r5, 8;
	or.b32  	%r6, %r82, -2147483648;
	mov.b64 	%rd84, 0;
	mov.b32 	%r191, 0;
	mov.u64 	%rd82, __cudart_i2opi_f;
	mov.u64 	%rd83, %rd1;
$L__BB0_5:
	.pragma "nounroll";
	ld.global.nc.u32 	%r83, [%rd82];
	mad.wide.u32 	%rd41, %r83, %r6, %rd84;
	shr.u64 	%rd84, %rd41, 32;
	st.local.u32 	[%rd83], %rd41;
	add.s32 	%r191, %r191, 1;
	add.s64 	%rd83, %rd83, 4;
	add.s64 	%rd82, %rd82, 4;
	setp.ne.s32 	%p6, %r191, 6;
	@%p6 bra 	$L__BB0_5;
	shr.u32 	%r84, %r5, 23;
	st.local.u32 	[%rd1+24], %rd84;
	and.b32  	%r9, %r84, 31;
	and.b32  	%r85, %r84, 224;
	add.s32 	%r86, %r85, -128;
	shr.u32 	%r87, %r86, 5;
	mul.wide.u32 	%rd42, %r87, 4;
	sub.s64 	%rd8, %rd1, %rd42;
	ld.local.u32 	%r192, [%rd8+24];
	ld.local.u32 	%r193, [%rd8+20];
	setp.eq.s32 	%p7, %r9, 0;
	@%p7 bra 	$L__BB0_8;
	shf.l.wrap.b32 	%r192, %r193, %r192, %r9;
	ld.local.u32 	%r88, [%rd8+16];
	shf.l.wrap.b32 	%r193, %r88, %r193, %r9;
$L__BB0_8:
	shr.u32 	%r89, %r192, 30;
	shf.l.wrap.b32 	%r90, %r193, %r192, 2;
	shl.b32 	%r91, %r193, 2;
	shr.u32 	%r92, %r90, 31;
	add.s32 	%r93, %r92, %r89;
	neg.s32 	%r94, %r93;
	setp.lt.s32 	%p8, %r5, 0;
	selp.b32 	%r194, %r94, %r93, %p8;
	xor.b32  	%r95, %r90, %r5;
	shr.s32 	%r96, %r90, 31;
	xor.b32  	%r97, %r96, %r90;
	xor.b32  	%r98, %r96, %r91;
	cvt.u64.u32 	%rd43, %r97;
	shl.b64 	%rd44, %rd43, 32;
	cvt.u64.u32 	%rd45, %r98;
	or.b64  	%rd46, %rd44, %rd45;
	cvt.rn.f64.s64 	%fd1, %rd46;
	mul.f64 	%fd2, %fd1, 0d3BF921FB54442D19;
	cvt.rn.f32.f64 	%f42, %fd2;
	neg.f32 	%f43, %f42;
	setp.lt.s32 	%p9, %r95, 0;
	selp.f32 	%f139, %f43, %f42, %p9;
$L__BB0_9:
	setp.ltu.f32 	%p10, %f4, 0f47CE4780;
	add.s32 	%r100, %r194, 1;
	mul.rn.f32 	%f45, %f139, %f139;
	and.b32  	%r101, %r194, 1;
	setp.eq.b32 	%p11, %r101, 1;
	selp.f32 	%f46, %f139, 0f3F800000, %p11;
	fma.rn.f32 	%f47, %f45, %f46, 0f00000000;
	fma.rn.f32 	%f48, %f45, 0f37CBAC00, 0fBAB607ED;
	selp.f32 	%f49, 0fB94D4153, %f48, %p11;
	selp.f32 	%f50, 0f3C0885E4, 0f3D2AAABB, %p11;
	fma.rn.f32 	%f51, %f49, %f45, %f50;
	selp.f32 	%f52, 0fBE2AAAA8, 0fBEFFFFFF, %p11;
	fma.rn.f32 	%f53, %f51, %f45, %f52;
	fma.rn.f32 	%f54, %f53, %f47, %f46;
	and.b32  	%r102, %r100, 2;
	setp.eq.s32 	%p12, %r102, 0;
	mov.f32 	%f55, 0f00000000;
	sub.f32 	%f56, %f55, %f54;
	selp.f32 	%f8, %f54, %f56, %p12;
	mov.u32 	%r198, %r206;
	mov.f32 	%f140, %f142;
	@%p10 bra 	$L__BB0_17;
	setp.neu.f32 	%p13, %f4, 0f7F800000;
	@%p13 bra 	$L__BB0_12;
	mov.f32 	%f59, 0f00000000;
	mul.rn.f32 	%f140, %f31, %f59;
	mov.b32 	%r198, 0;
	bra.uni 	$L__BB0_17;
$L__BB0_12:
	mov.b32 	%r18, %f31;
	shl.b32 	%r104, %r18, 8;
	or.b32  	%r19, %r104, -2147483648;
	mov.b64 	%rd87, 0;
	mov.b32 	%r195, 0;
	mov.u64 	%rd85, __cudart_i2opi_f;
	mov.u64 	%rd86, %rd1;
$L__BB0_13:
	.pragma "nounroll";
	ld.global.nc.u32 	%r105, [%rd85];
	mad.wide.u32 	%rd49, %r105, %r19, %rd87;
	shr.u64 	%rd87, %rd49, 32;
	st.local.u32 	[%rd86], %rd49;
	add.s32 	%r195, %r195, 1;
	add.s64 	%rd86, %rd86, 4;
	add.s64 	%rd85, %rd85, 4;
	setp.ne.s32 	%p14, %r195, 6;
	@%p14 bra 	$L__BB0_13;
	shr.u32 	%r106, %r18, 23;
	st.local.u32 	[%rd1+24], %rd87;
	and.b32  	%r22, %r106, 31;
	and.b32  	%r107, %r106, 224;
	add.s32 	%r108, %r107, -128;
	shr.u32 	%r109, %r108, 5;
	mul.wide.u32 	%rd50, %r109, 4;
	sub.s64 	%rd15, %rd1, %rd50;
	ld.local.u32 	%r196, [%rd15+24];
	ld.local.u32 	%r197, [%rd15+20];
	setp.eq.s32 	%p15, %r22, 0;
	@%p15 bra 	$L__BB0_16;
	shf.l.wrap.b32 	%r196, %r197, %r196, %r22;
	ld.local.u32 	%r110, [%rd15+16];
	shf.l.wrap.b32 	%r197, %r110, %r197, %r22;
$L__BB0_16:
	shr.u32 	%r111, %r196, 30;
	shf.l.wrap.b32 	%r112, %r197, %r196, 2;
	shl.b32 	%r113, %r197, 2;
	shr.u32 	%r114, %r112, 31;
	add.s32 	%r115, %r114, %r111;
	neg.s32 	%r116, %r115;
	setp.lt.s32 	%p16, %r18, 0;
	selp.b32 	%r198, %r116, %r115, %p16;
	xor.b32  	%r117, %r112, %r18;
	shr.s32 	%r118, %r112, 31;
	xor.b32  	%r119, %r118, %r112;
	xor.b32  	%r120, %r118, %r113;
	cvt.u64.u32 	%rd51, %r119;
	shl.b64 	%rd52, %rd51, 32;
	cvt.u64.u32 	%rd53, %r120;
	or.b64  	%rd54, %rd52, %rd53;
	cvt.rn.f64.s64 	%fd3, %rd54;
	mul.f64 	%fd4, %fd3, 0d3BF921FB54442D19;
	cvt.rn.f32.f64 	%f57, %fd4;
	neg.f32 	%f58, %f57;
	setp.lt.s32 	%p17, %r117, 0;
	selp.f32 	%f140, %f58, %f57, %p17;
$L__BB0_17:
	setp.ltu.f32 	%p18, %f4, 0f47CE4780;
	mul.rn.f32 	%f60, %f140, %f140;
	and.b32  	%r122, %r198, 1;
	setp.eq.b32 	%p19, %r122, 1;
	selp.f32 	%f61, 0f3F800000, %f140, %p19;
	fma.rn.f32 	%f62, %f60, %f61, 0f00000000;
	fma.rn.f32 	%f63, %f60, 0f37CBAC00, 0fBAB607ED;
	selp.f32 	%f64, %f63, 0fB94D4153, %p19;
	selp.f32 	%f65, 0f3D2AAABB, 0f3C0885E4, %p19;
	fma.rn.f32 	%f66, %f64, %f60, %f65;
	selp.f32 	%f67, 0fBEFFFFFF, 0fBE2AAAA8, %p19;
	fma.rn.f32 	%f68, %f66, %f60, %f67;
	fma.rn.f32 	%f69, %f68, %f62, %f61;
	and.b32  	%r123, %r198, 2;
	setp.eq.s32 	%p20, %r123, 0;
	mov.f32 	%f70, 0f00000000;
	sub.f32 	%f71, %f70, %f69;
	selp.f32 	%f72, %f69, %f71, %p20;
	mul.f32 	%f73, %f2, %f72;
	mul.f32 	%f74, %f1, %f8;
	sub.f32 	%f12, %f74, %f73;
	mov.u32 	%r202, %r206;
	mov.f32 	%f141, %f142;
	@%p18 bra 	$L__BB0_25;
	setp.neu.f32 	%p21, %f4, 0f7F800000;
	@%p21 bra 	$L__BB0_20;
	mov.f32 	%f77, 0f00000000;
	mul.rn.f32 	%f141, %f31, %f77;
	mov.b32 	%r202, 0;
	bra.uni 	$L__BB0_25;
$L__BB0_20:
	mov.b32 	%r31, %f31;
	shl.b32 	%r125, %r31, 8;
	or.b32  	%r32, %r125, -2147483648;
	mov.b64 	%rd90, 0;
	mov.b32 	%r199, 0;
	mov.u64 	%rd88, __cudart_i2opi_f;
	mov.u64 	%rd89, %rd1;
$L__BB0_21:
	.pragma "nounroll";
	ld.global.nc.u32 	%r126, [%rd88];
	mad.wide.u32 	%rd57, %r126, %r32, %rd90;
	shr.u64 	%rd90, %rd57, 32;
	st.local.u32 	[%rd89], %rd57;
	add.s32 	%r199, %r199, 1;
	add.s64 	%rd89, %rd89, 4;
	add.s64 	%rd88, %rd88, 4;
	setp.ne.s32 	%p22, %r199, 6;
	@%p22 bra 	$L__BB0_21;
	shr.u32 	%r127, %r31, 23;
	st.local.u32 	[%rd1+24], %rd90;
	and.b32  	%r35, %r127, 31;
	and.b32  	%r128, %r127, 224;
	add.s32 	%r129, %r128, -128;
	shr.u32 	%r130, %r129, 5;
	mul.wide.u32 	%rd58, %r130, 4;
	sub.s64 	%rd22, %rd1, %rd58;
	ld.local.u32 	%r200, [%rd22+24];
	ld.local.u32 	%r201, [%rd22+20];
	setp.eq.s32 	%p23, %r35, 0;
	@%p23 bra 	$L__BB0_24;
	shf.l.wrap.b32 	%r200, %r201, %r200, %r35;
	ld.local.u32 	%r131, [%rd22+16];
	shf.l.wrap.b32 	%r201, %r131, %r201, %r35;
$L__BB0_24:
	shr.u32 	%r132, %r200, 30;
	shf.l.wrap.b32 	%r133, %r201, %r200, 2;
	shl.b32 	%r134, %r201, 2;
	shr.u32 	%r135, %r133, 31;
	add.s32 	%r136, %r135, %r132;
	neg.s32 	%r137, %r136;
	setp.lt.s32 	%p24, %r31, 0;
	selp.b32 	%r202, %r137, %r136, %p24;
	xor.b32  	%r138, %r133, %r31;
	shr.s32 	%r139, %r133, 31;
	xor.b32  	%r140, %r139, %r133;
	xor.b32  	%r141, %r139, %r134;
	cvt.u64.u32 	%rd59, %r140;
	shl.b64 	%rd60, %rd59, 32;
	cvt.u64.u32 	%rd61, %r141;
	or.b64  	%rd62, %rd60, %rd61;
	cvt.rn.f64.s64 	%fd5, %rd62;
	mul.f64 	%fd6, %fd5, 0d3BF921FB54442D19;
	cvt.rn.f32.f64 	%f75, %fd6;
	neg.f32 	%f76, %f75;
	setp.lt.s32 	%p25, %r138, 0;
	selp.f32 	%f141, %f76, %f75, %p25;
$L__BB0_25:
	setp.ltu.f32 	%p26, %f4, 0f47CE4780;
	mul.rn.f32 	%f78, %f141, %f141;
	and.b32  	%r143, %r202, 1;
	setp.eq.b32 	%p27, %r143, 1;
	selp.f32 	%f79, 0f3F800000, %f141, %p27;
	fma.rn.f32 	%f80, %f78, %f79, 0f00000000;
	fma.rn.f32 	%f81, %f78, 0f37CBAC00, 0fBAB607ED;
	selp.f32 	%f82, %f81, 0fB94D4153, %p27;
	selp.f32 	%f83, 0f3D2AAABB, 0f3C0885E4, %p27;
	fma.rn.f32 	%f84, %f82, %f78, %f83;
	selp.f32 	%f85, 0fBEFFFFFF, 0fBE2AAAA8, %p27;
	fma.rn.f32 	%f86, %f84, %f78, %f85;
	fma.rn.f32 	%f87, %f86, %f80, %f79;
	and.b32  	%r144, %r202, 2;
	setp.eq.s32 	%p28, %r144, 0;
	mov.f32 	%f88, 0f00000000;
	sub.f32 	%f89, %f88, %f87;
	selp.f32 	%f90, %f87, %f89, %p28;
	mul.f32 	%f16, %f1, %f90;
	@%p26 bra 	$L__BB0_33;
	setp.neu.f32 	%p29, %f4, 0f7F800000;
	@%p29 bra 	$L__BB0_28;
	mov.f32 	%f93, 0f00000000;
	mul.rn.f32 	%f142, %f31, %f93;
	mov.b32 	%r206, 0;
	bra.uni 	$L__BB0_33;
$L__BB0_28:
	mov.b32 	%r44, %f31;
	shl.b32 	%r146, %r44, 8;
	or.b32  	%r45, %r146, -2147483648;
	mov.b64 	%rd93, 0;
	mov.b32 	%r203, 0;
	mov.u64 	%rd91, __cudart_i2opi_f;
	mov.u64 	%rd92, %rd1;
$L__BB0_29:
	.pragma "nounroll";
	ld.global.nc.u32 	%r147, [%rd91];
	mad.wide.u32 	%rd65, %r147, %r45, %rd93;
	shr.u64 	%rd93, %rd65, 32;
	st.local.u32 	[%rd92], %rd65;
	add.s32 	%r203, %r203, 1;
	add.s64 	%rd92, %rd92, 4;
	add.s64 	%rd91, %rd91, 4;
	setp.ne.s32 	%p30, %r203, 6;
	@%p30 bra 	$L__BB0_29;
	shr.u32 	%r148, %r44, 23;
	st.local.u32 	[%rd1+24], %rd93;
	and.b32  	%r48, %r148, 31;
	and.b32  	%r149, %r148, 224;
	add.s32 	%r150, %r149, -128;
	shr.u32 	%r151, %r150, 5;
	mul.wide.u32 	%rd66, %r151, 4;
	sub.s64 	%rd29, %rd1, %rd66;
	ld.local.u32 	%r204, [%rd29+24];
	ld.local.u32 	%r205, [%rd29+20];
	setp.eq.s32 	%p31, %r48, 0;
	@%p31 bra 	$L__BB0_32;
	shf.l.wrap.b32 	%r204, %r205, %r204, %r48;
	ld.local.u32 	%r152, [%rd29+16];
	shf.l.wrap.b32 	%r205, %r152, %r205, %r48;
$L__BB0_32:
	shr.u32 	%r153, %r204, 30;
	shf.l.wrap.b32 	%r154, %r205, %r204, 2;
	shl.b32 	%r155, %r205, 2;
	shr.u32 	%r156, %r154, 31;
	add.s32 	%r157, %r156, %r153;
	neg.s32 	%r158, %r157;
	setp.lt.s32 	%p32, %r44, 0;
	selp.b32 	%r206, %r158, %r157, %p32;
	xor.b32  	%r159, %r154, %r44;
	shr.s32 	%r160, %r154, 31;
	xor.b32  	%r161, %r160, %r154;
	xor.b32  	%r162, %r160, %r155;
	cvt.u64.u32 	%rd67, %r161;
	shl.b64 	%rd68, %rd67, 32;
	cvt.u64.u32 	%rd69, %r162;
	or.b64  	%rd70, %rd68, %rd69;
	cvt.rn.f64.s64 	%fd7, %rd70;
	mul.f64 	%fd8, %fd7, 0d3BF921FB54442D19;
	cvt.rn.f32.f64 	%f91, %fd8;
	neg.f32 	%f92, %f91;
	setp.lt.s32 	%p33, %r159, 0;
	selp.f32 	%f142, %f92, %f91, %p33;
$L__BB0_33:
	add.s32 	%r164, %r206, 1;
	mul.rn.f32 	%f94, %f142, %f142;
	and.b32  	%r165, %r206, 1;
	setp.eq.b32 	%p34, %r165, 1;
	selp.f32 	%f95, %f142, 0f3F800000, %p34;
	fma.rn.f32 	%f96, %f94, %f95, 0f00000000;
	fma.rn.f32 	%f97, %f94, 0f37CBAC00, 0fBAB607ED;
	selp.f32 	%f98, 0fB94D4153, %f97, %p34;
	selp.f32 	%f99, 0f3C0885E4, 0f3D2AAABB, %p34;
	fma.rn.f32 	%f100, %f98, %f94, %f99;
	selp.f32 	%f101, 0fBE2AAAA8, 0fBEFFFFFF, %p34;
	fma.rn.f32 	%f102, %f100, %f94, %f101;
	fma.rn.f32 	%f103, %f102, %f96, %f95;
	and.b32  	%r166, %r164, 2;
	setp.eq.s32 	%p35, %r166, 0;
	mov.f32 	%f104, 0f00000000;
	sub.f32 	%f105, %f104, %f103;
	selp.f32 	%f106, %f103, %f105, %p35;
	fma.rn.f32 	%f20, %f2, %f106, %f16;
	mul.f32 	%f107, %f30, 0f3F22F983;
	cvt.rni.s32.f32 	%r210, %f107;
	cvt.rn.f32.s32 	%f108, %r210;
	fma.rn.f32 	%f109, %f108, 0fBFC90FDA, %f30;
	fma.rn.f32 	%f110, %f108, 0fB3A22168, %f109;
	fma.rn.f32 	%f143, %f108, 0fA7C234C5, %f110;
	abs.f32 	%f22, %f30;
	setp.ltu.f32 	%p36, %f22, 0f47CE4780;
	@%p36 bra 	$L__BB0_41;
	setp.neu.f32 	%p37, %f22, 0f7F800000;
	@%p37 bra 	$L__BB0_36;
	mov.f32 	%f113, 0f00000000;
	mul.rn.f32 	%f143, %f30, %f113;
	mov.b32 	%r210, 0;
	bra.uni 	$L__BB0_41;
$L__BB0_36:
	mov.b32 	%r58, %f30;
	shl.b32 	%r168, %r58, 8;
	or.b32  	%r59, %r168, -2147483648;
	mov.b64 	%rd96, 0;
	mov.b32 	%r207, 0;
	mov.u64 	%rd94, __cudart_i2opi_f;
	mov.u64 	%rd95, %rd1;
$L__BB0_37:
	.pragma "nounroll";
	ld.global.nc.u32 	%r169, [%rd94];
	mad.wide.u32 	%rd73, %r169, %r59, %rd96;
	shr.u64 	%rd96, %rd73, 32;
	st.local.u32 	[%rd95], %rd73;
	add.s32 	%r207, %r207, 1;
	add.s64 	%rd95, %rd95, 4;
	add.s64 	%rd94, %rd94, 4;
	setp.ne.s32 	%p38, %r207, 6;
	@%p38 bra 	$L__BB0_37;
	shr.u32 	%r170, %r58, 23;
	st.local.u32 	[%rd1+24], %rd96;
	and.b32  	%r62, %r170, 31;
	and.b32  	%r171, %r170, 224;
	add.s32 	%r172, %r171, -128;
	shr.u32 	%r173, %r172, 5;
	mul.wide.u32 	%rd74, %r173, 4;
	sub.s64 	%rd36, %rd1, %rd74;
	ld.local.u32 	%r208, [%rd36+24];
	ld.local.u32 	%r209, [%rd36+20];
	setp.eq.s32 	%p39, %r62, 0;
	@%p39 bra 	$L__BB0_40;
	shf.l.wrap.b32 	%r208, %r209, %r208, %r62;
	ld.local.u32 	%r174, [%rd36+16];
	shf.l.wrap.b32 	%r209, %r174, %r209, %r62;
$L__BB0_40:
	shr.u32 	%r175, %r208, 30;
	shf.l.wrap.b32 	%r176, %r209, %r208, 2;
	shl.b32 	%r177, %r209, 2;
	shr.u32 	%r178, %r176, 31;
	add.s32 	%r179, %r178, %r175;
	neg.s32 	%r180, %r179;
	setp.lt.s32 	%p40, %r58, 0;
	selp.b32 	%r210, %r180, %r179, %p40;
	xor.b32  	%r181, %r176, %r58;
	shr.s32 	%r182, %r176, 31;
	xor.b32  	%r183, %r182, %r176;
	xor.b32  	%r184, %r182, %r177;
	cvt.u64.u32 	%rd75, %r183;
	shl.b64 	%rd76, %rd75, 32;
	cvt.u64.u32 	%rd77, %r184;
	or.b64  	%rd78, %rd76, %rd77;
	cvt.rn.f64.s64 	%fd9, %rd78;
	mul.f64 	%fd10, %fd9, 0d3BF921FB54442D19;
	cvt.rn.f32.f64 	%f111, %fd10;
	neg.f32 	%f112, %f111;
	setp.lt.s32 	%p41, %r181, 0;
	selp.f32 	%f143, %f112, %f111, %p41;
$L__BB0_41:
	add.s32 	%r186, %r210, 1;
	mul.rn.f32 	%f114, %f143, %f143;
	and.b32  	%r187, %r210, 1;
	setp.eq.b32 	%p42, %r187, 1;
	selp.f32 	%f115, %f143, 0f3F800000, %p42;
	fma.rn.f32 	%f116, %f114, %f115, 0f00000000;
	fma.rn.f32 	%f117, %f114, 0f37CBAC00, 0fBAB607ED;
	selp.f32 	%f118, 0fB94D4153, %f117, %p42;
	selp.f32 	%f119, 0f3C0885E4, 0f3D2AAABB, %p42;
	fma.rn.f32 	%f120, %f118, %f114, %f119;
	selp.f32 	%f121, 0fBE2AAAA8, 0fBEFFFFFF, %p42;
	fma.rn.f32 	%f122, %f120, %f114, %f121;
	fma.rn.f32 	%f123, %f122, %f116, %f115;
	and.b32  	%r188, %r186, 2;
	setp.eq.s32 	%p43, %r188, 0;
	mov.f32 	%f124, 0f00000000;
	sub.f32 	%f125, %f124, %f123;
	selp.f32 	%f126, %f123, %f125, %p43;
	sub.f32 	%f127, %f12, %f26;
	sub.f32 	%f128, %f20, %f27;
	sub.f32 	%f129, %f126, %f28;
	mul.f32 	%f130, %f128, %f128;
	fma.rn.f32 	%f131, %f127, %f127, %f130;
	fma.rn.f32 	%f132, %f129, %f129, %f131;
	sqrt.rn.f32 	%f133, %f132;
	sub.f32 	%f134, %f133, %f29;
	add.f32 	%f135, %f29, %f134;
	mul.f32 	%f136, %f135, 0f437F0000;
	add.f32 	%f137, %f29, %f29;
	div.rn.f32 	%f138, %f136, %f137;
	cvt.rzi.u32.f32 	%r189, %f138;
	cvt.u16.u32 	%rs1, %r189;
	mul.lo.s32 	%r190, %r3, 3;
	cvt.s64.s32 	%rd79, %r190;
	cvta.to.global.u64 	%rd80, %rd37;
	add.s64 	%rd81, %rd80, %rd79;
	st.global.u8 	[%rd81], %rs1;
	st.global.u8 	[%rd81+1], %rs1;
	st.global.u8 	[%rd81+2], %rs1;
$L__BB0_42:
	ret;

}


// ===== COMPILED SASS (sm_100) =====

	.target	sm_100

	.elftype	@"ET_EXEC"


//--------------------- .note.nv.tkinfo           --------------------------
	.section	.note.nv.tkinfo,"",@"SHT_NOTE"
	.sectionflags	@"SHF_NOTE_NV_TKINFO"
	.tkinfo
        /*0018*/ 	.word	0x00000002
        /*0030*/ 	.string	""
        /*0030*/ 	.string	"ptxas"
        /*0030*/ 	.string	"Cuda compilation tools, release 13.0, V13.0.88"
        /*0030*/ 	.string	"Build cuda_13.0.r13.0/compiler.36424714_0"
        /*0030*/ 	.string	"-arch sm_100 -m 64 "



//--------------------- .note.nv.cuinfo           --------------------------
	.section	.note.nv.cuinfo,"",@"SHT_NOTE"
	.sectionflags	@"SHF_NOTE_NV_CUINFO"
        /*0018*/ 	.short	0x0002
        /*001a*/ 	.short	0x0064
        /*001c*/ 	.short	0x0082
	.zero		2


//--------------------- .nv.info                  --------------------------
	.section	.nv.info,"",@"SHT_CUDA_INFO"
	.align	4


	//----- nvinfo : EIATTR_REGCOUNT
	.align		4
        /*0000*/ 	.byte	0x04, 0x2f
        /*0002*/ 	.short	(.L_2 - .L_1)
	.align		4
.L_1:
        /*0004*/ 	.word	index@(computeSDF)
        /*0008*/ 	.word	0x0000001e


	//----- nvinfo : EIATTR_FRAME_SIZE
	.align		4
.L_2:
        /*000c*/ 	.byte	0x04, 0x11
        /*000e*/ 	.short	(.L_4 - .L_3)
	.align		4
.L_3:
        /*0010*/ 	.word	index@($__internal_1_$__cuda_sm3x_div_rn_noftz_f32_slowpath)
        /*0014*/ 	.word	0x00000000


	//----- nvinfo : EIATTR_FRAME_SIZE
	.align		4
.L_4:
        /*0018*/ 	.byte	0x04, 0x11
        /*001a*/ 	.short	(.L_6 - .L_5)
	.align		4
.L_5:
        /*001c*/ 	.word	index@($__internal_0_$__cuda_sm20_sqrt_rn_f32_slowpath)
        /*0020*/ 	.word	0x00000000


	//----- nvinfo : EIATTR_FRAME_SIZE
	.align		4
.L_6:
        /*0024*/ 	.byte	0x04, 0x11
        /*0026*/ 	.short	(.L_8 - .L_7)
	.align		4
.L_7:
        /*0028*/ 	.word	index@(computeSDF)
        /*002c*/ 	.word	0x00000000


	//----- nvinfo : EIATTR_MIN_STACK_SIZE
	.align		4
.L_8:
        /*0030*/ 	.byte	0x04, 0x12
        /*0032*/ 	.short	(.L_10 - .L_9)
	.align		4
.L_9:
        /*0034*/ 	.word	index@(computeSDF)
        /*0038*/ 	.word	0x00000000
.L_10:


//--------------------- .nv.compat                --------------------------
	.section	.nv.compat,"",@"SHT_CUDA_COMPAT_INFO"
	.align	4
        /*0000*/ 	.byte	0x02, 0x09, 0x00, 0x00, 0x02, 0x02, 0x01, 0x00, 0x02, 0x05, 0x05, 0x00, 0x03, 0x07, 0x01, 0x01
        /*0010*/ 	.byte	0x02, 0x03, 0x00, 0x00, 0x02, 0x06, 0x01, 0x00, 0x04, 0x0b, 0x08, 0x00, 0x01, 0x00, 0x00, 0x00
        /*0020*/ 	.byte	0x00, 0x00, 0x00, 0x00


//--------------------- .nv.info.computeSDF       --------------------------
	.section	.nv.info.computeSDF,"",@"SHT_CUDA_INFO"
	.sectionflags	@""
	.align	4


	//----- nvinfo : EIATTR_CUDA_API_VERSION
	.align		4
        /*0000*/ 	.byte	0x04, 0x37
        /*0002*/ 	.short	(.L_12 - .L_11)
.L_11:
        /*0004*/ 	.word	0x00000082


	//----- nvinfo : EIATTR_KPARAM_INFO
	.align		4
.L_12:
        /*0008*/ 	.byte	0x04, 0x17
        /*000a*/ 	.short	(.L_14 - .L_13)
.L_13:
        /*000c*/ 	.word	0x00000000
        /*0010*/ 	.short	0x0008
        /*0012*/ 	.short	0x0020
        /*0014*/ 	.byte	0x00, 0xf5, 0x21, 0x00


	//----- nvinfo : EIATTR_KPARAM_INFO
	.align		4
.L_14:
        /*0018*/ 	.byte	0x04, 0x17
        /*001a*/ 	.short	(.L_16 - .L_15)
.L_15:
        /*001c*/ 	.word	0x00000000
        /*0020*/ 	.short	0x0007
        /*0022*/ 	.short	0x001c
        /*0024*/ 	.byte	0x00, 0xf0, 0x11, 0x00


	//----- nvinfo : EIATTR_KPARAM_INFO
	.align		4
.L_16:
        /*0028*/ 	.byte	0x04, 0x17
        /*002a*/ 	.short	(.L_18 - .L_17)
.L_17:
        /*002c*/ 	.word	0x00000000
        /*0030*/ 	.short	0x0006
        /*0032*/ 	.short	0x0018
        /*0034*/ 	.byte	0x00, 0xf0, 0x11, 0x00


	//----- nvinfo : EIATTR_KPARAM_INFO
	.align		4
.L_18:
        /*0038*/ 	.byte	0x04, 0x17
        /*003a*/ 	.short	(.L_20 - .L_19)
.L_19:
        /*003c*/ 	.word	0x00000000
        /*0040*/ 	.short	0x0005
        /*0042*/ 	.short	0x0014
        /*0044*/ 	.byte	0x00, 0xf0, 0x11, 0x00


	//----- nvinfo : EIATTR_KPARAM_INFO
	.align		4
.L_20:
        /*0048*/ 	.byte	0x04, 0x17
        /*004a*/ 	.short	(.L_22 - .L_21)
.L_21:
        /*004c*/ 	.word	0x00000000
        /*0050*/ 	.short	0x0004
        /*0052*/ 	.short	0x0010
        /*0054*/ 	.byte	0x00, 0xf0, 0x11, 0x00


	//----- nvinfo : EIATTR_KPARAM_INFO
	.align		4
.L_22:
        /*0058*/ 	.byte	0x04, 0x17
        /*005a*/ 	.short	(.L_24 - .L_23)
.L_23:
        /*005c*/ 	.word	0x00000000
        /*0060*/ 	.short	0x0003
        /*0062*/ 	.short	0x000c
        /*0064*/ 	.byte	0x00, 0xf0, 0x11, 0x00


	//----- nvinfo : EIATTR_KPARAM_INFO
	.align		4
.L_24:
        /*0068*/ 	.byte	0x04, 0x17
        /*006a*/ 	.short	(.L_26 - .L_25)
.L_25:
        /*006c*/ 	.word	0x00000000
        /*0070*/ 	.short	0x0002
        /*0072*/ 	.short	0x0008
        /*0074*/ 	.byte	0x00, 0xf0, 0x11, 0x00


	//----- nvinfo : EIATTR_KPARAM_INFO
	.align		4
.L_26:
        /*0078*/ 	.byte	0x04, 0x17
        /*007a*/ 	.short	(.L_28 - .L_27)
.L_27:
        /*007c*/ 	.word	0x00000000
        /*0080*/ 	.short	0x0001
        /*0082*/ 	.short	0x0004
        /*0084*/ 	.byte	0x00, 0xf0, 0x11, 0x00


	//----- nvinfo : EIATTR_KPARAM_INFO
	.align		4
.L_28:
        /*0088*/ 	.byte	0x04, 0x17
        /*008a*/ 	.short	(.L_30 - .L_29)
.L_29:
        /*008c*/ 	.word	0x00000000
        /*0090*/ 	.short	0x0000
        /*0092*/ 	.short	0x0000
        /*0094*/ 	.byte	0x00, 0xf0, 0x11, 0x00


	//----- nvinfo : EIATTR_SPARSE_MMA_MASK
	.align		4
.L_30:
        /*0098*/ 	.byte	0x03, 0x50
        /*009a*/ 	.short	0x0000


	//----- nvinfo : EIATTR_MAXREG_COUNT
	.align		4
        /*009c*/ 	.byte	0x03, 0x1b
        /*009e*/ 	.short	0x00ff


	//----- nvinfo : EIATTR_MERCURY_ISA_VERSION
	.align		4
        /*00a0*/ 	.byte	0x03, 0x5f
        /*00a2*/ 	.short	0x0101


	//----- nvinfo : EIATTR_VRC_CTA_INIT_COUNT
	.align		4
        /*00a4*/ 	.byte	0x02, 0x4a
	.zero		1
	.zero		1


	//----- nvinfo : EIATTR_EXIT_INSTR_OFFSETS
	.align		4
        /*00a8*/ 	.byte	0x04, 0x1c
        /*00aa*/ 	.short	(.L_32 - .L_31)


	//   ....[0]....
.L_31:
        /*00ac*/ 	.word	0x000000c0


	//   ....[1]....
        /*00b0*/ 	.word	0x00002870


	//----- nvinfo : EIATTR_CRS_STACK_SIZE
	.align		4
.L_32:
        /*00b4*/ 	.byte	0x04, 0x1e
        /*00b6*/ 	.short	(.L_34 - .L_33)
.L_33:
        /*00b8*/ 	.word	0x00000000


	//----- nvinfo : EIATTR_CBANK_PARAM_SIZE
	.align		4
.L_34:
        /*00bc*/ 	.byte	0x03, 0x19
        /*00be*/ 	.short	0x0028


	//----- nvinfo : EIATTR_PARAM_CBANK
	.align		4
        /*00c0*/ 	.byte	0x04, 0x0a
        /*00c2*/ 	.short	(.L_36 - .L_35)
	.align		4
.L_35:
        /*00c4*/ 	.word	index@(.nv.constant0.computeSDF)
        /*00c8*/ 	.short	0x0380
        /*00ca*/ 	.short	0x0028


	//----- nvinfo : EIATTR_SW_WAR
	.align		4
.L_36:
        /*00cc*/ 	.byte	0x04, 0x36
        /*00ce*/ 	.short	(.L_38 - .L_37)
.L_37:
        /*00d0*/ 	.word	0x00000008
.L_38:


//--------------------- .nv.callgraph             --------------------------
	.section	.nv.callgraph,"",@"SHT_CUDA_CALLGRAPH"
	.align	4
	.sectionentsize	8
	.align		4
        /*0000*/ 	.word	0x00000000
	.align		4
        /*0004*/ 	.word	0xffffffff
	.align		4
        /*0008*/ 	.word	0x00000000
	.align		4
        /*000c*/ 	.word	0xfffffffe
	.align		4
        /*0010*/ 	.word	0x00000000
	.align		4
        /*0014*/ 	.word	0xfffffffd
	.align		4
        /*0018*/ 	.word	0x00000000
	.align		4
        /*001c*/ 	.word	0xfffffffc


//--------------------- .nv.constant4             --------------------------
	.section	.nv.constant4,"a",@progbits
	.align	8
	.align		8
.nv.constant4:
        /*0000*/ 	.dword	__cudart_i2opi_f


//--------------------- .text.computeSDF          --------------------------
	.section	.text.computeSDF,"ax",@progbits
	.align	128
        .global         computeSDF
        .type           computeSDF,@function
        .size           computeSDF,(.L_x_34 - computeSDF)
        .other          computeSDF,@"STO_CUDA_ENTRY STV_DEFAULT"
computeSDF:
.text.computeSDF:
[----:B------:R-:W-:Y:S01]  /*0000*/  LDC R1, c[0x0][0x37c] ;  /* 0x0000df00ff017b82 */ /* 0x000fe20000000800 */
[----:B------:R-:W0:Y:S07]  /*0010*/  S2R R0, SR_TID.Y ;  /* 0x0000000000007919 */ /* 0x000e2e0000002200 */
[----:B------:R-:W1:Y:S01]  /*0020*/  LDC R2, c[0x0][0x360] ;  /* 0x0000d800ff027b82 */ /* 0x000e620000000800 */
[----:B------:R-:W2:Y:S01]  /*0030*/  LDCU.64 UR8, c[0x0][0x380] ;  /* 0x00007000ff0877ac */ /* 0x000ea20008000a00 */
[----:B------:R-:W1:Y:S06]  /*0040*/  S2R R3, SR_TID.X ;  /* 0x0000000000037919 */ /* 0x000e6c0000002100 */
[----:B------:R-:W0:Y:S08]  /*0050*/  S2UR UR5, SR_CTAID.Y ;  /* 0x00000000000579c3 */ /* 0x000e300000002600 */
[----:B------:R-:W0:Y:S08]  /*0060*/  LDC R5, c[0x0][0x364] ;  /* 0x0000d900ff057b82 */ /* 0x000e300000000800 */
[----:B------:R-:W1:Y:S01]  /*0070*/  S2UR UR4, SR_CTAID.X ;  /* 0x00000000000479c3 */ /* 0x000e620000002500 */
[----:B0-----:R-:W-:-:S05]  /*0080*/  IMAD R5, R5, UR5, R0 ;  /* 0x0000000505057c24 */ /* 0x001fca000f8e0200 */
[----:B--2---:R-:W-:Y:S01]  /*0090*/  ISETP.GE.AND P0, PT, R5, UR9, PT ;  /* 0x0000000905007c0c */ /* 0x004fe2000bf06270 */
[----:B-1----:R-:W-:-:S05]  /*00a0*/  IMAD R2, R2, UR4, R3 ;  /* 0x0000000402027c24 */ /* 0x002fca000f8e0203 */
[----:B------:R-:W-:-:S13]  /*00b0*/  ISETP.GE.OR P0, PT, R2, UR8, P0 ;  /* 0x0000000802007c0c */ /* 0x000fda0008706670 */
[----:B------:R-:W-:Y:S05]  /*00c0*/  @P0 EXIT ;  /* 0x000000000000094d */ /* 0x000fea0003800000 */
[----:B------:R-:W0:Y:S01]  /*00d0*/  LDC R3, c[0x0][0x39c] ;  /* 0x0000e700ff037b82 */ /* 0x000e220000000800 */
[----:B------:R-:W-:Y:S01]  /*00e0*/  I2FP.F32.S32 R9, R2 ;  /* 0x0000000200097245 */ /* 0x000fe20000201400 */
[----:B------:R-:W1:Y:S01]  /*00f0*/  LDCU.64 UR6, c[0x0][0x358] ;  /* 0x00006b00ff0677ac */ /* 0x000e620008000a00 */
[----:B------:R-:W-:Y:S01]  /*0100*/  I2FP.F32.S32 R4, UR8 ;  /* 0x0000000800047c45 */ /* 0x000fe20008201400 */
[----:B------:R-:W-:Y:S01]  /*0110*/  IMAD R2, R5, UR8, R2 ;  /* 0x0000000805027c24 */ /* 0x000fe2000f8e0202 */
[----:B------:R-:W-:-:S03]  /*0120*/  I2FP.F32.U32 R10, R5 ;  /* 0x00000005000a7245 */ /* 0x000fc60000201000 */
[----:B------:R-:W-:Y:S01]  /*0130*/  FFMA R9, R4, -0.5, R9 ;  /* 0xbf00000004097823 */ /* 0x000fe20000000009 */
[C---:B0-----:R-:W-:Y:S01]  /*0140*/  FMUL R0, R3.reuse, 0.63661974668502807617 ;  /* 0x3f22f98303007820 */ /* 0x041fe20000400000 */
[----:B------:R-:W-:-:S04]  /*0150*/  FSETP.GE.AND P0, PT, |R3|, 105615, PT ;  /* 0x47ce47800300780b */ /* 0x000fc80003f06200 */
[----:B------:R-:W-:Y:S01]  /*0160*/  P2R R4, PR, RZ, 0x1 ;  /* 0x00000001ff047803 */ /* 0x000fe20000000000 */
[----:B------:R-:W0:Y:S02]  /*0170*/  F2I.NTZ R0, R0 ;  /* 0x0000000000007305 */ /* 0x000e240000203100 */
[----:B0-----:R-:W-:-:S05]  /*0180*/  I2FP.F32.S32 R8, R0 ;  /* 0x0000000000087245 */ /* 0x001fca0000201400 */
[----:B------:R-:W-:-:S04]  /*0190*/  FFMA R7, R8, -1.5707962512969970703, R3 ;  /* 0xbfc90fda08077823 */ /* 0x000fc80000000003 */
[----:B------:R-:W-:Y:S01]  /*01a0*/  FFMA R11, R8, -7.5497894158615963534e-08, R7 ;  /* 0xb3a22168080b7823 */ /* 0x000fe20000000007 */
[----:B------:R-:W-:-:S03]  /*01b0*/  I2FP.F32.U32 R7, UR9 ;  /* 0x0000000900077c45 */ /* 0x000fc60008201000 */
[----:B------:R-:W-:Y:S01]  /*01c0*/  FFMA R8, R8, -5.3903029534742383927e-15, R11 ;  /* 0xa7c234c508087823 */ /* 0x000fe2000000000b */
[----:B------:R-:W-:Y:S02]  /*01d0*/  IMAD.MOV.U32 R11, RZ, RZ, R0 ;  /* 0x000000ffff0b7224 */ /* 0x000fe400078e0000 */
[----:B------:R-:W-:Y:S01]  /*01e0*/  FFMA R10, R7, -0.5, R10 ;  /* 0xbf000000070a7823 */ /* 0x000fe2000000000a */
[----:B------:R-:W-:Y:S01]  /*01f0*/  IMAD.MOV.U32 R4, RZ, RZ, R8 ;  /* 0x000000ffff047224 */ /* 0x000fe200078e0008 */
[----:B-1----:R-:W-:Y:S06]  /*0200*/  @!P0 BRA `(.L_x_0) ;  /* 0x0000000400748947 */ /* 0x002fec0003800000 */
[----:B------:R-:W-:-:S13]  /*0210*/  FSETP.NEU.AND P0, PT, |R3|, +INF , PT ;  /* 0x7f8000000300780b */ /* 0x000fda0003f0d200 */
[----:B------:R-:W-:Y:S01]  /*0220*/  @!P0 FMUL R4, RZ, R3 ;  /* 0x00000003ff048220 */ /* 0x000fe20000400000 */
[----:B------:R-:W-:Y:S01]  /*0230*/  @!P0 IMAD.MOV.U32 R0, RZ, RZ, RZ ;  /* 0x000000ffff008224 */ /* 0x000fe200078e00ff */
[----:B------:R-:W-:Y:S06]  /*0240*/  @!P0 BRA `(.L_x_0) ;  /* 0x0000000400648947 */ /* 0x000fec0003800000 */
[----:B------:R-:W-:Y:S01]  /*0250*/  IMAD.SHL.U32 R0, R3, 0x100, RZ ;  /* 0x0000010003007824 */ /* 0x000fe200078e00ff */
[----:B------:R-:W-:Y:S01]  /*0260*/  CS2R R14, SRZ ;  /* 0x00000000000e7805 */ /* 0x000fe2000001ff00 */
[----:B------:R-:W-:Y:S01]  /*0270*/  IMAD.MOV.U32 R13, RZ, RZ, RZ ;  /* 0x000000ffff0d7224 */ /* 0x000fe200078e00ff */
[----:B------:R-:W0:Y:S02]  /*0280*/  LDCU.64 UR8, c[0x4][URZ] ;  /* 0x01000000ff0877ac */ /* 0x000e240008000a00 */
[----:B------:R-:W-:Y:S01]  /*0290*/  LOP3.LUT R0, R0, 0x80000000, RZ, 0xfc, !PT ;  /* 0x8000000000007812 */ /* 0x000fe200078efcff */
[----:B------:R-:W-:-:S06]  /*02a0*/  UMOV UR4, URZ ;  /* 0x000000ff00047c82 */ /* 0x000fcc0008000000 */
.L_x_1:
[----:B0-----:R-:W-:Y:S02]  /*02b0*/  IMAD.U32 R5, RZ, RZ, UR9 ;  /* 0x00000009ff057e24 */ /* 0x001fe4000f8e00ff */
[----:B------:R-:W-:-:S05]  /*02c0*/  IMAD.U32 R4, RZ, RZ, UR8 ;  /* 0x00000008ff047e24 */ /* 0x000fca000f8e00ff */
[----:B------:R-:W2:Y:S01]  /*02d0*/  LDG.E.CONSTANT R5, desc[UR6][R4.64] ;  /* 0x0000000604057981 */ /* 0x000ea2000c1e9900 */
[----:B------:R-:W-:Y:S01]  /*02e0*/  UIADD3 UR4, UPT, UPT, UR4, 0x1, URZ ;  /* 0x0000000104047890 */ /* 0x000fe2000fffe0ff */
[C---:B------:R-:W-:Y:S01]  /*02f0*/  ISETP.EQ.AND P0, PT, R14.reuse, RZ, PT ;  /* 0x000000ff0e00720c */ /* 0x040fe20003f02270 */
[----:B------:R-:W-:Y:S01]  /*0300*/  UIADD3 UR8, UP1, UPT, UR8, 0x4, URZ ;  /* 0x0000000408087890 */ /* 0x000fe2000ff3e0ff */
[C---:B------:R-:W-:Y:S01]  /*0310*/  ISETP.EQ.AND P1, PT, R14.reuse, 0x4, PT ;  /* 0x000000040e00780c */ /* 0x040fe20003f22270 */
[----:B------:R-:W-:Y:S01]  /*0320*/  UISETP.NE.AND UP0, UPT, UR4, 0x6, UPT ;  /* 0x000000060400788c */ /* 0x000fe2000bf05270 */
[C---:B------:R-:W-:Y:S01]  /*0330*/  ISETP.EQ.AND P3, PT, R14.reuse, 0xc, PT ;  /* 0x0000000c0e00780c */ /* 0x040fe20003f62270 */
[----:B------:R-:W-:Y:S01]  /*0340*/  UIADD3.X UR9, UPT, UPT, URZ, UR9, URZ, UP1, !UPT ;  /* 0x00000009ff097290 */ /* 0x000fe20008ffe4ff */
[C---:B------:R-:W-:Y:S02]  /*0350*/  ISETP.EQ.AND P4, PT, R14.reuse, 0x10, PT ;  /* 0x000000100e00780c */ /* 0x040fe40003f82270 */
[----:B------:R-:W-:Y:S01]  /*0360*/  ISETP.EQ.AND P5, PT, R14, 0x14, PT ;  /* 0x000000140e00780c */ /* 0x000fe20003fa2270 */
[----:B--2---:R-:W-:-:S03]  /*0370*/  IMAD.WIDE.U32 R6, R5, R0, RZ ;  /* 0x0000000005067225 */ /* 0x004fc600078e00ff */
[----:B------:R-:W-:-:S04]  /*0380*/  IADD3 R6, P2, PT, R6, R13, RZ ;  /* 0x0000000d06067210 */ /* 0x000fc80007f5e0ff */
[----:B------:R-:W-:Y:S01]  /*0390*/  IADD3.X R13, PT, PT, R7, R15, RZ, P2, !PT ;  /* 0x0000000f070d7210 */ /* 0x000fe200017fe4ff */
[--C-:B------:R-:W-:Y:S01]  /*03a0*/  @P0 IMAD.MOV.U32 R12, RZ, RZ, R6.reuse ;  /* 0x000000ffff0c0224 */ /* 0x100fe200078e0006 */
[C---:B------:R-:W-:Y:S01]  /*03b0*/  ISETP.EQ.AND P2, PT, R14.reuse, 0x8, PT ;  /* 0x000000080e00780c */ /* 0x040fe20003f42270 */
[--C-:B------:R-:W-:Y:S02]  /*03c0*/  @P1 IMAD.MOV.U32 R16, RZ, RZ, R6.reuse ;  /* 0x000000ffff101224 */ /* 0x100fe400078e0006 */
[--C-:B------:R-:W-:Y:S02]  /*03d0*/  @P3 IMAD.MOV.U32 R18, RZ, RZ, R6.reuse ;  /* 0x000000ffff123224 */ /* 0x100fe400078e0006 */
[--C-:B------:R-:W-:Y:S02]  /*03e0*/  @P4 IMAD.MOV.U32 R19, RZ, RZ, R6.reuse ;  /* 0x000000ffff134224 */ /* 0x100fe400078e0006 */
[----:B------:R-:W-:Y:S02]  /*03f0*/  @P5 IMAD.MOV.U32 R20, RZ, RZ, R6 ;  /* 0x000000ffff145224 */ /* 0x000fe400078e0006 */
[----:B------:R-:W-:-:S04]  /*0400*/  VIADD R14, R14, 0x4 ;  /* 0x000000040e0e7836 */ /* 0x000fc80000000000 */
[----:B------:R-:W-:Y:S01]  /*0410*/  @P2 IMAD.MOV.U32 R17, RZ, RZ, R6 ;  /* 0x000000ffff112224 */ /* 0x000fe200078e0006 */
[----:B------:R-:W-:Y:S06]  /*0420*/  BRA.U UP0, `(.L_x_1) ;  /* 0xfffffffd00a07547 */ /* 0x000fec000b83ffff */
[----:B------:R-:W-:-:S04]  /*0430*/  SHF.R.U32.HI R4, RZ, 0x17, R3 ;  /* 0x00000017ff047819 */ /* 0x000fc80000011603 */
[C---:B------:R-:W-:Y:S02]  /*0440*/  LOP3.LUT R0, R4.reuse, 0xe0, RZ, 0xc0, !PT ;  /* 0x000000e004007812 */ /* 0x040fe400078ec0ff */
[----:B------:R-:W-:Y:S02]  /*0450*/  LOP3.LUT P6, RZ, R4, 0x1f, RZ, 0xc0, !PT ;  /* 0x0000001f04ff7812 */ /* 0x000fe400078cc0ff */
[----:B------:R-:W-:-:S04]  /*0460*/  IADD3 R0, PT, PT, R0, -0x80, RZ ;  /* 0xffffff8000007810 */ /* 0x000fc80007ffe0ff */
[----:B------:R-:W-:-:S05]  /*0470*/  SHF.R.U32.HI R0, RZ, 0x5, R0 ;  /* 0x00000005ff007819 */ /* 0x000fca0000011600 */
[----:B------:R-:W-:-:S05]  /*0480*/  IMAD.U32 R14, R0, -0x4, RZ ;  /* 0xfffffffc000e7824 */ /* 0x000fca00078e00ff */
[C---:B------:R-:W-:Y:S02]  /*0490*/  ISETP.EQ.AND P3, PT, R14.reuse, -0x18, PT ;  /* 0xffffffe80e00780c */ /* 0x040fe40003f62270 */
[C---:B------:R-:W-:Y:S02]  /*04a0*/  ISETP.EQ.AND P4, PT, R14.reuse, -0x14, PT ;  /* 0xffffffec0e00780c */ /* 0x040fe40003f82270 */
[C---:B------:R-:W-:Y:S02]  /*04b0*/  ISETP.EQ.AND P0, PT, R14.reuse, -0x10, PT ;  /* 0xfffffff00e00780c */ /* 0x040fe40003f02270 */
[C---:B------:R-:W-:Y:S02]  /*04c0*/  ISETP.EQ.AND P1, PT, R14.reuse, -0xc, PT ;  /* 0xfffffff40e00780c */ /* 0x040fe40003f22270 */
[C---:B------:R-:W-:Y:S02]  /*04d0*/  ISETP.EQ.AND P2, PT, R14.reuse, -0x8, PT ;  /* 0xfffffff80e00780c */ /* 0x040fe40003f42270 */
[----:B------:R-:W-:-:S03]  /*04e0*/  ISETP.EQ.AND P5, PT, R14, 0x4, PT ;  /* 0x000000040e00780c */ /* 0x000fc60003fa2270 */
[--C-:B------:R-:W-:Y:S01]  /*04f0*/  @P3 IMAD.MOV.U32 R0, RZ, RZ, R12.reuse ;  /* 0x000000ffff003224 */ /* 0x100fe200078e000c */
[C---:B------:R-:W-:Y:S01]  /*0500*/  ISETP.EQ.AND P3, PT, R14.reuse, -0x4, PT ;  /* 0xfffffffc0e00780c */ /* 0x040fe20003f62270 */
[----:B------:R-:W-:Y:S02]  /*0510*/  @P4 IMAD.MOV.U32 R5, RZ, RZ, R12 ;  /* 0x000000ffff054224 */ /* 0x000fe400078e000c */
[--C-:B------:R-:W-:Y:S01]  /*0520*/  @P4 IMAD.MOV.U32 R0, RZ, RZ, R16.reuse ;  /* 0x000000ffff004224 */ /* 0x100fe200078e0010 */
[----:B------:R-:W-:Y:S01]  /*0530*/  ISETP.EQ.AND P4, PT, R14, RZ, PT ;  /* 0x000000ff0e00720c */ /* 0x000fe20003f82270 */
[----:B------:R-:W-:Y:S02]  /*0540*/  @P0 IMAD.MOV.U32 R5, RZ, RZ, R16 ;  /* 0x000000ffff050224 */ /* 0x000fe400078e0010 */
[----:B------:R-:W-:Y:S02]  /*0550*/  @P1 IMAD.MOV.U32 R5, RZ, RZ, R17 ;  /* 0x000000ffff051224 */ /* 0x000fe400078e0011 */
[----:B------:R-:W-:-:S02]  /*0560*/  @P2 IMAD.MOV.U32 R5, RZ, RZ, R18 ;  /* 0x000000ffff052224 */ /* 0x000fc400078e0012 */
[----:B------:R-:W-:Y:S01]  /*0570*/  @P0 IMAD.MOV.U32 R0, RZ, RZ, R17 ;  /* 0x000000ffff000224 */ /* 0x000fe200078e0011 */
[----:B------:R-:W-:Y:S01]  /*0580*/  @P1 MOV R0, R18 ;  /* 0x0000001200001202 */ /* 0x000fe20000000f00 */
[--C-:B------:R-:W-:Y:S02]  /*0590*/  @P3 IMAD.MOV.U32 R5, RZ, RZ, R19.reuse ;  /* 0x000000ffff053224 */ /* 0x100fe400078e0013 */
[----:B------:R-:W-:Y:S02]  /*05a0*/  @P2 IMAD.MOV.U32 R0, RZ, RZ, R19 ;  /* 0x000000ffff002224 */ /* 0x000fe400078e0013 */
[--C-:B------:R-:W-:Y:S02]  /*05b0*/  @P4 IMAD.MOV.U32 R5, RZ, RZ, R20.reuse ;  /* 0x000000ffff054224 */ /* 0x100fe400078e0014 */
[----:B------:R-:W-:Y:S02]  /*05c0*/  @P5 IMAD.MOV.U32 R5, RZ, RZ, R13 ;  /* 0x000000ffff055224 */ /* 0x000fe400078e000d */
[----:B------:R-:W-:-:S02]  /*05d0*/  @P3 IMAD.MOV.U32 R0, RZ, RZ, R20 ;  /* 0x000000ffff003224 */ /* 0x000fc400078e0014 */
[----:B------:R-:W-:Y:S01]  /*05e0*/  @P4 IMAD.MOV.U32 R0, RZ, RZ, R13 ;  /* 0x000000ffff004224 */ /* 0x000fe200078e000d */
[----:B------:R-:W-:Y:S01]  /*05f0*/  MOV R6, R5 ;  /* 0x0000000500067202 */ /* 0x000fe20000000f00 */
[----:B------:R-:W-:Y:S06]  /*0600*/  @!P6 BRA `(.L_x_2) ;  /* 0x00000000002ce947 */ /* 0x000fec0003800000 */
[----:B------:R-:W-:Y:S01]  /*0610*/  @P0 IMAD.MOV.U32 R7, RZ, RZ, R12 ;  /* 0x000000ffff070224 */ /* 0x000fe200078e000c */
[----:B------:R-:W-:Y:S01]  /*0620*/  ISETP.EQ.AND P0, PT, R14, 0x8, PT ;  /* 0x000000080e00780c */ /* 0x000fe20003f02270 */
[----:B------:R-:W-:Y:S01]  /*0630*/  @P1 IMAD.MOV.U32 R7, RZ, RZ, R16 ;  /* 0x000000ffff071224 */ /* 0x000fe200078e0010 */
[----:B------:R-:W-:Y:S01]  /*0640*/  LOP3.LUT R5, R4, 0x1f, RZ, 0xc0, !PT ;  /* 0x0000001f04057812 */ /* 0x000fe200078ec0ff */
[----:B------:R-:W-:Y:S02]  /*0650*/  @P2 IMAD.MOV.U32 R7, RZ, RZ, R17 ;  /* 0x000000ffff072224 */ /* 0x000fe400078e0011 */
[----:B------:R-:W-:Y:S01]  /*0660*/  @P3 IMAD.MOV.U32 R7, RZ, RZ, R18 ;  /* 0x000000ffff073224 */ /* 0x000fe200078e0012 */
[----:B------:R-:W-:Y:S01]  /*0670*/  SHF.L.W.U32.HI R0, R6, R5, R0 ;  /* 0x0000000506007219 */ /* 0x000fe20000010e00 */
[----:B------:R-:W-:Y:S02]  /*0680*/  @P4 IMAD.MOV.U32 R7, RZ, RZ, R19 ;  /* 0x000000ffff074224 */ /* 0x000fe400078e0013 */
[----:B------:R-:W-:-:S04]  /*0690*/  @P5 IMAD.MOV.U32 R7, RZ, RZ, R20 ;  /* 0x000000ffff075224 */ /* 0x000fc800078e0014 */
[----:B------:R-:W-:-:S05]  /*06a0*/  @P0 IMAD.MOV.U32 R7, RZ, RZ, R13 ;  /* 0x000000ffff070224 */ /* 0x000fca00078e000d */
[----:B------:R-:W-:-:S07]  /*06b0*/  SHF.L.W.U32.HI R6, R7, R5, R6 ;  /* 0x0000000507067219 */ /* 0x000fce0000010e06 */
.L_x_2:
[C---:B------:R-:W-:Y:S01]  /*06c0*/  SHF.L.W.U32.HI R13, R6.reuse, 0x2, R0 ;  /* 0x00000002060d7819 */ /* 0x040fe20000010e00 */
[----:B------:R-:W-:Y:S01]  /*06d0*/  UMOV UR4, 0x54442d19 ;  /* 0x54442d1900047882 */ /* 0x000fe20000000000 */
[----:B------:R-:W-:Y:S01]  /*06e0*/  SHF.L.U32 R4, R6, 0x2, RZ ;  /* 0x0000000206047819 */ /* 0x000fe200000006ff */
[----:B------:R-:W-:Y:S01]  /*06f0*/  UMOV UR5, 0x3bf921fb ;  /* 0x3bf921fb00057882 */ /* 0x000fe20000000000 */
[----:B------:R-:W-:Y:S02]  /*0700*/  SHF.R.S32.HI R5, RZ, 0x1f, R13 ;  /* 0x0000001fff057819 */ /* 0x000fe4000001140d */
[----:B------:R-:W-:Y:S02]  /*0710*/  ISETP.GE.AND P0, PT, R3, RZ, PT ;  /* 0x000000ff0300720c */ /* 0x000fe40003f06270 */
[C---:B------:R-:W-:Y:S02]  /*0720*/  LOP3.LUT R4, R5.reuse, R4, RZ, 0x3c, !PT ;  /* 0x0000000405047212 */ /* 0x040fe400078e3cff */
[----:B------:R-:W-:-:S02]  /*0730*/  LOP3.LUT R5, R5, R13, RZ, 0x3c, !PT ;  /* 0x0000000d05057212 */ /* 0x000fc400078e3cff */
[----:B------:R-:W-:Y:S02]  /*0740*/  SHF.R.U32.HI R0, RZ, 0x1e, R0 ;  /* 0x0000001eff007819 */ /* 0x000fe40000011600 */
[C---:B------:R-:W-:Y:S02]  /*0750*/  LOP3.LUT R14, R13.reuse, R3, RZ, 0x3c, !PT ;  /* 0x000000030d0e7212 */ /* 0x040fe400078e3cff */
[----:B------:R-:W0:Y:S01]  /*0760*/  I2F.F64.S64 R4, R4 ;  /* 0x0000000400047312 */ /* 0x000e220000301c00 */
[----:B------:R-:W-:Y:S02]  /*0770*/  LEA.HI R0, R13, R0, RZ, 0x1 ;  /* 0x000000000d007211 */ /* 0x000fe400078f08ff */
[----:B------:R-:W-:-:S03]  /*0780*/  ISETP.GE.AND P1, PT, R14, RZ, PT ;  /* 0x000000ff0e00720c */ /* 0x000fc60003f26270 */
[----:B------:R-:W-:-:S04]  /*0790*/  IMAD.MOV R13, RZ, RZ, -R0 ;  /* 0x000000ffff0d7224 */ /* 0x000fc800078e0a00 */
[----:B------:R-:W-:Y:S01]  /*07a0*/  @!P0 IMAD.MOV.U32 R0, RZ, RZ, R13 ;  /* 0x000000ffff008224 */ /* 0x000fe200078e000d */
[----:B0-----:R-:W-:-:S10]  /*07b0*/  DMUL R6, R4, UR4 ;  /* 0x0000000404067c28 */ /* 0x001fd40008000000 */
[----:B------:R-:W0:Y:S02]  /*07c0*/  F2F.F32.F64 R6, R6 ;  /* 0x0000000600067310 */ /* 0x000e240000301000 */
[----:B0-----:R-:W-:-:S07]  /*07d0*/  FSEL R4, -R6, R6, !P1 ;  /* 0x0000000606047208 */ /* 0x001fce0004800100 */
.L_x_0:
[----:B------:R-:W-:Y:S02]  /*07e0*/  IMAD.MOV.U32 R15, RZ, RZ, 0x37cbac00 ;  /* 0x37cbac00ff0f7424 */ /* 0x000fe400078e00ff */
[----:B------:R-:W-:Y:S01]  /*07f0*/  FMUL R5, R4, R4 ;  /* 0x0000000404057220 */ /* 0x000fe20000400000 */
[C---:B------:R-:W-:Y:S01]  /*0800*/  LOP3.LUT R7, R0.reuse, 0x1, RZ, 0xc0, !PT ;  /* 0x0000000100077812 */ /* 0x040fe200078ec0ff */
[----:B------:R-:W-:Y:S01]  /*0810*/  IMAD.MOV.U32 R14, RZ, RZ, 0x3c0885e4 ;  /* 0x3c0885e4ff0e7424 */ /* 0x000fe200078e00ff */
[----:B------:R-:W-:Y:S01]  /*0820*/  FSETP.GE.AND P2, PT, |R3|, 105615, PT ;  /* 0x47ce47800300780b */ /* 0x000fe20003f46200 */
[----:B------:R-:W-:Y:S01]  /*0830*/  FFMA R6, R5, R15, -0.0013887860113754868507 ;  /* 0xbab607ed05067423 */ /* 0x000fe2000000000f */
[----:B------:R-:W-:Y:S01]  /*0840*/  ISETP.NE.U32.AND P0, PT, R7, 0x1, PT ;  /* 0x000000010700780c */ /* 0x000fe20003f05070 */
[----:B------:R-:W-:Y:S02]  /*0850*/  VIADD R0, R0, 0x1 ;  /* 0x0000000100007836 */ /* 0x000fe40000000000 */
[----:B------:R-:W-:Y:S01]  /*0860*/  IMAD.MOV.U32 R13, RZ, RZ, 0x3e2aaaa8 ;  /* 0x3e2aaaa8ff0d7424 */ /* 0x000fe200078e00ff */
[----:B------:R-:W-:-:S02]  /*0870*/  FSEL R6, R6, -0.00019574658654164522886, P0 ;  /* 0xb94d415306067808 */ /* 0x000fc40000000000 */
[----:B------:R-:W-:Y:S02]  /*0880*/  FSEL R14, R14, 0.041666727513074874878, !P0 ;  /* 0x3d2aaabb0e0e7808 */ /* 0x000fe40004000000 */
[----:B------:R-:W-:Y:S02]  /*0890*/  LOP3.LUT P1, RZ, R0, 0x2, RZ, 0xc0, !PT ;  /* 0x0000000200ff7812 */ /* 0x000fe4000782c0ff */
[----:B------:R-:W-:Y:S01]  /*08a0*/  FSEL R0, R4, 1, !P0 ;  /* 0x3f80000004007808 */ /* 0x000fe20004000000 */
[----:B------:R-:W-:Y:S01]  /*08b0*/  FFMA R6, R5, R6, R14 ;  /* 0x0000000605067223 */ /* 0x000fe2000000000e */
[----:B------:R-:W-:Y:S02]  /*08c0*/  FSEL R21, -R13, -0.4999999701976776123, !P0 ;  /* 0xbeffffff0d157808 */ /* 0x000fe40004000100 */
[----:B------:R-:W-:Y:S01]  /*08d0*/  MOV R4, R8 ;  /* 0x0000000800047202 */ /* 0x000fe20000000f00 */
[C---:B------:R-:W-:Y:S02]  /*08e0*/  FFMA R7, R5.reuse, R0, RZ ;  /* 0x0000000005077223 */ /* 0x040fe400000000ff */
[----:B------:R-:W-:-:S04]  /*08f0*/  FFMA R6, R5, R6, R21 ;  /* 0x0000000605067223 */ /* 0x000fc80000000015 */
[----:B------:R-:W-:Y:S01]  /*0900*/  FFMA R14, R7, R6, R0 ;  /* 0x00000006070e7223 */ /* 0x000fe20000000000 */
[----:B------:R-:W-:-:S03]  /*0910*/  IMAD.MOV.U32 R0, RZ, RZ, R11 ;  /* 0x000000ffff007224 */ /* 0x000fc600078e000b */
[----:B------:R-:W-:Y:S01]  /*0920*/  @P1 FADD R14, RZ, -R14 ;  /* 0x8000000eff0e1221 */ /* 0x000fe20000000000 */
[----:B------:R-:W-:Y:S06]  /*0930*/  @!P2 BRA `(.L_x_3) ;  /* 0x000000040070a947 */ /* 0x000fec0003800000 */
        /* <DEDUP_REMOVED lines=10> */
.L_x_4:
        /* <DEDUP_REMOVED lines=14> */
[----:B------:R-:W-:Y:S01]  /*0ac0*/  @P0 MOV R12, R0 ;  /* 0x00000000000c0202 */ /* 0x000fe20000000f00 */
[----:B------:R-:W-:Y:S01]  /*0ad0*/  IMAD.X R21, R7, 0x1, R23, P2 ;  /* 0x0000000107157824 */ /* 0x000fe200010e0617 */
        /* <DEDUP_REMOVED lines=25> */
[----:B------:R-:W-:Y:S01]  /*0c70*/  @P0 IMAD.MOV.U32 R4, RZ, RZ, R16 ;  /* 0x000000ffff040224 */ /* 0x000fe200078e0010 */
[----:B------:R-:W-:Y:S01]  /*0c80*/  @P1 MOV R4, R17 ;  /* 0x0000001100041202 */ /* 0x000fe20000000f00 */
[----:B------:R-:W-:Y:S02]  /*0c90*/  @P0 IMAD.MOV.U32 R0, RZ, RZ, R17 ;  /* 0x000000ffff000224 */ /* 0x000fe400078e0011 */
[----:B------:R-:W-:-:S02]  /*0ca0*/  @P1 IMAD.MOV.U32 R0, RZ, RZ, R18 ;  /* 0x000000ffff001224 */ /* 0x000fc400078e0012 */
[----:B------:R-:W-:Y:S02]  /*0cb0*/  @P2 IMAD.MOV.U32 R4, RZ, RZ, R18 ;  /* 0x000000ffff042224 */ /* 0x000fe400078e0012 */
[--C-:B------:R-:W-:Y:S02]  /*0cc0*/  @P2 IMAD.MOV.U32 R0, RZ, RZ, R19.reuse ;  /* 0x000000ffff002224 */ /* 0x100fe400078e0013 */
[----:B------:R-:W-:Y:S02]  /*0cd0*/  @P3 IMAD.MOV.U32 R4, RZ, RZ, R19 ;  /* 0x000000ffff043224 */ /* 0x000fe400078e0013 */
[--C-:B------:R-:W-:Y:S01]  /*0ce0*/  @P3 IMAD.MOV.U32 R0, RZ, RZ, R20.reuse ;  /* 0x000000ffff003224 */ /* 0x100fe200078e0014 */
[----:B------:R-:W-:Y:S01]  /*0cf0*/  @P4 MOV R0, R21 ;  /* 0x0000001500004202 */ /* 0x000fe20000000f00 */
[----:B------:R-:W-:Y:S02]  /*0d00*/  @P4 IMAD.MOV.U32 R4, RZ, RZ, R20 ;  /* 0x000000ffff044224 */ /* 0x000fe400078e0014 */
[----:B------:R-:W-:Y:S01]  /*0d10*/  @P5 IMAD.MOV.U32 R4, RZ, RZ, R21 ;  /* 0x000000ffff045224 */ /* 0x000fe200078e0015 */
        /* <DEDUP_REMOVED lines=8> */
[----:B------:R-:W-:Y:S01]  /*0da0*/  @P4 IMAD.MOV.U32 R5, RZ, RZ, R19 ;  /* 0x000000ffff054224 */ /* 0x000fe200078e0013 */
[----:B------:R-:W-:-:S05]  /*0db0*/  @P5 MOV R5, R20 ;  /* 0x0000001400055202 */ /* 0x000fca0000000f00 */
[----:B------:R-:W-:-:S05]  /*0dc0*/  @P0 IMAD.MOV.U32 R5, RZ, RZ, R21 ;  /* 0x000000ffff050224 */ /* 0x000fca00078e0015 */
[----:B------:R-:W-:-:S07]  /*0dd0*/  SHF.L.W.U32.HI R4, R5, R7, R4 ;  /* 0x0000000705047219 */ /* 0x000fce0000010e04 */
.L_x_5:
[C---:B------:R-:W-:Y:S01]  /*0de0*/  SHF.L.W.U32.HI R21, R4.reuse, 0x2, R0 ;  /* 0x0000000204157819 */ /* 0x040fe20000010e00 */
[----:B------:R-:W-:Y:S01]  /*0df0*/  IMAD.SHL.U32 R4, R4, 0x4, RZ ;  /* 0x0000000404047824 */ /* 0x000fe200078e00ff */
[----:B------:R-:W-:Y:S01]  /*0e00*/  UMOV UR4, 0x54442d19 ;  /* 0x54442d1900047882 */ /* 0x000fe20000000000 */
        /* <DEDUP_REMOVED lines=15> */
.L_x_3:
[----:B------:R-:W-:Y:S01]  /*0f00*/  FMUL R5, R4, R4 ;  /* 0x0000000404057220 */ /* 0x000fe20000400000 */
[C---:B------:R-:W-:Y:S01]  /*0f10*/  LOP3.LUT R7, R0.reuse, 0x1, RZ, 0xc0, !PT ;  /* 0x0000000100077812 */ /* 0x040fe200078ec0ff */
[----:B------:R-:W-:Y:S01]  /*0f20*/  IMAD.MOV.U32 R21, RZ, RZ, 0x3d2aaabb ;  /* 0x3d2aaabbff157424 */ /* 0x000fe200078e00ff */
[----:B------:R-:W-:Y:S01]  /*0f30*/  LOP3.LUT P1, RZ, R0, 0x2, RZ, 0xc0, !PT ;  /* 0x0000000200ff7812 */ /* 0x000fe2000782c0ff */
[----:B------:R-:W-:Y:S01]  /*0f40*/  FFMA R6, R5, R15, -0.0013887860113754868507 ;  /* 0xbab607ed05067423 */ /* 0x000fe2000000000f */
[----:B------:R-:W-:Y:S01]  /*0f50*/  ISETP.NE.U32.AND P0, PT, R7, 0x1, PT ;  /* 0x000000010700780c */ /* 0x000fe20003f05070 */
[----:B------:R-:W-:Y:S01]  /*0f60*/  IMAD.MOV.U32 R15, RZ, RZ, 0x3effffff ;  /* 0x3effffffff0f7424 */ /* 0x000fe200078e00ff */
[----:B------:R-:W-:Y:S02]  /*0f70*/  FSETP.GE.AND P2, PT, |R3|, 105615, PT ;  /* 0x47ce47800300780b */ /* 0x000fe40003f46200 */
[----:B------:R-:W-:Y:S02]  /*0f80*/  FSEL R6, R6, -0.00019574658654164522886, !P0 ;  /* 0xb94d415306067808 */ /* 0x000fe40004000000 */
[----:B------:R-:W-:-:S02]  /*0f90*/  FSEL R22, R21, 0.0083327032625675201416, !P0 ;  /* 0x3c0885e415167808 */ /* 0x000fc40004000000 */
[----:B------:R-:W-:Y:S02]  /*0fa0*/  FSEL R0, R4, 1, P0 ;  /* 0x3f80000004007808 */ /* 0x000fe40000000000 */
[----:B------:R-:W-:Y:S01]  /*0fb0*/  FSEL R23, -R15, -0.16666662693023681641, !P0 ;  /* 0xbe2aaaa80f177808 */ /* 0x000fe20004000100 */
[C---:B------:R-:W-:Y:S01]  /*0fc0*/  FFMA R6, R5.reuse, R6, R22 ;  /* 0x0000000605067223 */ /* 0x040fe20000000016 */
[----:B------:R-:W-:Y:S01]  /*0fd0*/  MOV R22, R11 ;  /* 0x0000000b00167202 */ /* 0x000fe20000000f00 */
[C---:B------:R-:W-:Y:S02]  /*0fe0*/  FFMA R7, R5.reuse, R0, RZ ;  /* 0x0000000005077223 */ /* 0x040fe400000000ff */
[----:B------:R-:W-:Y:S01]  /*0ff0*/  FFMA R6, R5, R6, R23 ;  /* 0x0000000605067223 */ /* 0x000fe20000000017 */
[----:B------:R-:W-:-:S03]  /*1000*/  IMAD.MOV.U32 R5, RZ, RZ, R8 ;  /* 0x000000ffff057224 */ /* 0x000fc600078e0008 */
[----:B------:R-:W-:-:S04]  /*1010*/  FFMA R7, R7, R6, R0 ;  /* 0x0000000607077223 */ /* 0x000fc80000000000 */
[----:B------:R-:W-:-:S04]  /*1020*/  @P1 FADD R7, RZ, -R7 ;  /* 0x80000007ff071221 */ /* 0x000fc80000000000 */
[----:B------:R-:W-:-:S04]  /*1030*/  FMUL R0, R10, R7 ;  /* 0x000000070a007220 */ /* 0x000fc80000400000 */
[----:B------:R-:W-:Y:S01]  /*1040*/  FFMA R14, R9, R14, -R0 ;  /* 0x0000000e090e7223 */ /* 0x000fe20000000800 */
        /* <DEDUP_REMOVED lines=11> */
.L_x_7:
        /* <DEDUP_REMOVED lines=17> */
[--C-:B------:R-:W-:Y:S01]  /*1210*/  @P1 IMAD.MOV.U32 R16, RZ, RZ, R0.reuse ;  /* 0x000000ffff101224 */ /* 0x100fe200078e0000 */
[----:B------:R-:W-:Y:S01]  /*1220*/  IADD3 R22, PT, PT, R22, 0x4, RZ ;  /* 0x0000000416167810 */ /* 0x000fe20007ffe0ff */
[--C-:B------:R-:W-:Y:S02]  /*1230*/  @P3 IMAD.MOV.U32 R18, RZ, RZ, R0.reuse ;  /* 0x000000ffff123224 */ /* 0x100fe400078e0000 */
[--C-:B------:R-:W-:Y:S02]  /*1240*/  @P4 IMAD.MOV.U32 R19, RZ, RZ, R0.reuse ;  /* 0x000000ffff134224 */ /* 0x100fe400078e0000 */
[----:B------:R-:W-:-:S06]  /*1250*/  @P5 IMAD.MOV.U32 R20, RZ, RZ, R0 ;  /* 0x000000ffff145224 */ /* 0x000fcc00078e0000 */
[----:B------:R-:W-:Y:S01]  /*1260*/  @P2 IMAD.MOV.U32 R17, RZ, RZ, R0 ;  /* 0x000000ffff112224 */ /* 0x000fe200078e0000 */
[----:B------:R-:W-:Y:S06]  /*1270*/  BRA.U UP0, `(.L_x_7) ;  /* 0xfffffffd00a07547 */ /* 0x000fec000b83ffff */
[----:B------:R-:W-:-:S04]  /*1280*/  SHF.R.U32.HI R6, RZ, 0x17, R3 ;  /* 0x00000017ff067819 */ /* 0x000fc80000011603 */
[C---:B------:R-:W-:Y:S02]  /*1290*/  LOP3.LUT R0, R6.reuse, 0xe0, RZ, 0xc0, !PT ;  /* 0x000000e006007812 */ /* 0x040fe400078ec0ff */
[----:B------:R-:W-:-:S03]  /*12a0*/  LOP3.LUT P6, RZ, R6, 0x1f, RZ, 0xc0, !PT ;  /* 0x0000001f06ff7812 */ /* 0x000fc600078cc0ff */
[----:B------:R-:W-:-:S05]  /*12b0*/  VIADD R0, R0, 0xffffff80 ;  /* 0xffffff8000007836 */ /* 0x000fca0000000000 */
        /* <DEDUP_REMOVED lines=20> */
[----:B------:R-:W-:Y:S01]  /*1400*/  @P3 IMAD.MOV.U32 R0, RZ, RZ, R20 ;  /* 0x000000ffff003224 */ /* 0x000fe200078e0014 */
[----:B------:R-:W-:Y:S01]  /*1410*/  @P4 MOV R4, R20 ;  /* 0x0000001400044202 */ /* 0x000fe20000000f00 */
[--C-:B------:R-:W-:Y:S02]  /*1420*/  @P4 IMAD.MOV.U32 R0, RZ, RZ, R23.reuse ;  /* 0x000000ffff004224 */ /* 0x100fe400078e0017 */
        /* <DEDUP_REMOVED lines=8> */
[----:B------:R-:W-:Y:S01]  /*14b0*/  @P4 MOV R5, R19 ;  /* 0x0000001300054202 */ /* 0x000fe20000000f00 */
[----:B------:R-:W-:Y:S01]  /*14c0*/  @P5 IMAD.MOV.U32 R5, RZ, RZ, R20 ;  /* 0x000000ffff055224 */ /* 0x000fe200078e0014 */
[----:B------:R-:W-:-:S05]  /*14d0*/  SHF.L.W.U32.HI R0, R4, R7, R0 ;  /* 0x0000000704007219 */ /* 0x000fca0000010e00 */
[----:B------:R-:W-:-:S05]  /*14e0*/  @P0 IMAD.MOV.U32 R5, RZ, RZ, R23 ;  /* 0x000000ffff050224 */ /* 0x000fca00078e0017 */
[----:B------:R-:W-:-:S07]  /*14f0*/  SHF.L.W.U32.HI R4, R5, R7, R4 ;  /* 0x0000000705047219 */ /* 0x000fce0000010e04 */
.L_x_8:
        /* <DEDUP_REMOVED lines=18> */
.L_x_6:
[C---:B------:R-:W-:Y:S01]  /*1620*/  LOP3.LUT R0, R22.reuse, 0x1, RZ, 0xc0, !PT ;  /* 0x0000000116007812 */ /* 0x040fe200078ec0ff */
[----:B------:R-:W-:Y:S02]  /*1630*/  IMAD.MOV.U32 R4, RZ, RZ, 0x37cbac00 ;  /* 0x37cbac00ff047424 */ /* 0x000fe400078e00ff */
[----:B------:R-:W-:Y:S01]  /*1640*/  FMUL R7, R5, R5 ;  /* 0x0000000505077220 */ /* 0x000fe20000400000 */
[----:B------:R-:W-:Y:S02]  /*1650*/  LOP3.LUT P1, RZ, R22, 0x2, RZ, 0xc0, !PT ;  /* 0x0000000216ff7812 */ /* 0x000fe4000782c0ff */
[----:B------:R-:W-:Y:S01]  /*1660*/  ISETP.NE.U32.AND P0, PT, R0, 0x1, PT ;  /* 0x000000010000780c */ /* 0x000fe20003f05070 */
[----:B------:R-:W-:Y:S01]  /*1670*/  FFMA R0, R7, R4, -0.0013887860113754868507 ;  /* 0xbab607ed07007423 */ /* 0x000fe20000000004 */
[----:B------:R-:W-:Y:S02]  /*1680*/  FSETP.GE.AND P2, PT, |R3|, 105615, PT ;  /* 0x47ce47800300780b */ /* 0x000fe40003f46200 */
[----:B------:R-:W-:-:S02]  /*1690*/  FSEL R24, R21, 0.0083327032625675201416, !P0 ;  /* 0x3c0885e415187808 */ /* 0x000fc40004000000 */
[----:B------:R-:W-:Y:S02]  /*16a0*/  FSEL R6, R0, -0.00019574658654164522886, !P0 ;  /* 0xb94d415300067808 */ /* 0x000fe40004000000 */
[----:B------:R-:W-:Y:S02]  /*16b0*/  FSEL R0, R5, 1, P0 ;  /* 0x3f80000005007808 */ /* 0x000fe40000000000 */
[----:B------:R-:W-:Y:S01]  /*16c0*/  FSEL R15, -R15, -0.16666662693023681641, !P0 ;  /* 0xbe2aaaa80f0f7808 */ /* 0x000fe20004000100 */
[C---:B------:R-:W-:Y:S02]  /*16d0*/  FFMA R6, R7.reuse, R6, R24 ;  /* 0x0000000607067223 */ /* 0x040fe40000000018 */
[C---:B------:R-:W-:Y:S02]  /*16e0*/  FFMA R5, R7.reuse, R0, RZ ;  /* 0x0000000007057223 */ /* 0x040fe400000000ff */
[----:B------:R-:W-:-:S04]  /*16f0*/  FFMA R6, R7, R6, R15 ;  /* 0x0000000607067223 */ /* 0x000fc8000000000f */
[----:B------:R-:W-:-:S04]  /*1700*/  FFMA R0, R5, R6, R0 ;  /* 0x0000000605007223 */ /* 0x000fc80000000000 */
[----:B------:R-:W-:-:S04]  /*1710*/  @P1 FADD R0, RZ, -R0 ;  /* 0x80000000ff001221 */ /* 0x000fc80000000000 */
[----:B------:R-:W-:Y:S01]  /*1720*/  FMUL R9, R9, R0 ;  /* 0x0000000009097220 */ /* 0x000fe20000400000 */
[----:B------:R-:W-:Y:S06]  /*1730*/  @!P2 BRA `(.L_x_9) ;  /* 0x000000040074a947 */ /* 0x000fec0003800000 */
[----:B------:R-:W-:-:S13]  /*1740*/  FSETP.NEU.AND P0, PT, |R3|, +INF , PT ;  /* 0x7f8000000300780b */ /* 0x000fda0003f0d200 */
[----:B------:R-:W-:Y:S01]  /*1750*/  @!P0 FMUL R8, RZ, R3 ;  /* 0x00000003ff088220 */ /* 0x000fe20000400000 */
[----:B------:R-:W-:Y:S01]  /*1760*/  @!P0 MOV R11, RZ ;  /* 0x000000ff000b8202 */ /* 0x000fe20000000f00 */
[----:B------:R-:W-:Y:S06]  /*1770*/  @!P0 BRA `(.L_x_9) ;  /* 0x0000000400648947 */ /* 0x000fec0003800000 */
[----:B------:R-:W-:Y:S01]  /*1780*/  IMAD.SHL.U32 R0, R3, 0x100, RZ ;  /* 0x0000010003007824 */ /* 0x000fe200078e00ff */
[----:B------:R-:W0:Y:S01]  /*1790*/  LDCU.64 UR8, c[0x4][URZ] ;  /* 0x01000000ff0877ac */ /* 0x000e220008000a00 */
[----:B------:R-:W-:Y:S02]  /*17a0*/  IMAD.MOV.U32 R5, RZ, RZ, RZ ;  /* 0x000000ffff057224 */ /* 0x000fe400078e00ff */
[----:B------:R-:W-:Y:S01]  /*17b0*/  IMAD.MOV.U32 R11, RZ, RZ, RZ ;  /* 0x000000ffff0b7224 */ /* 0x000fe200078e00ff */
[----:B------:R-:W-:Y:S01]  /*17c0*/  LOP3.LUT R15, R0, 0x80000000, RZ, 0xfc, !PT ;  /* 0x80000000000f7812 */ /* 0x000fe200078efcff */
[----:B------:R-:W-:Y:S01]  /*17d0*/  IMAD.MOV.U32 R8, RZ, RZ, RZ ;  /* 0x000000ffff087224 */ /* 0x000fe200078e00ff */
[----:B------:R-:W-:-:S06]  /*17e0*/  UMOV UR4, URZ ;  /* 0x000000ff00047c82 */ /* 0x000fcc0008000000 */
.L_x_10:
        /* <DEDUP_REMOVED lines=11> */
[----:B------:R-:W-:-:S02]  /*18a0*/  ISETP.EQ.AND P4, PT, R8, 0x10, PT ;  /* 0x000000100800780c */ /* 0x000fc40003f82270 */
[C---:B------:R-:W-:Y:S02]  /*18b0*/  ISETP.EQ.AND P5, PT, R8.reuse, 0x14, PT ;  /* 0x000000140800780c */ /* 0x040fe40003fa2270 */
[----:B------:R-:W-:Y:S01]  /*18c0*/  IADD3 R8, PT, PT, R8, 0x4, RZ ;  /* 0x0000000408087810 */ /* 0x000fe20007ffe0ff */
[----:B--2---:R-:W-:-:S03]  /*18d0*/  IMAD.WIDE.U32 R22, R6, R15, RZ ;  /* 0x0000000f06167225 */ /* 0x004fc600078e00ff */
[----:B------:R-:W-:-:S04]  /*18e0*/  IADD3 R0, P6, PT, R22, R5, RZ ;  /* 0x0000000516007210 */ /* 0x000fc80007fde0ff */
[----:B------:R-:W-:Y:S01]  /*18f0*/  IADD3.X R5, PT, PT, R23, R11, RZ, P6, !PT ;  /* 0x0000000b17057210 */ /* 0x000fe200037fe4ff */
[--C-:B------:R-:W-:Y:S02]  /*1900*/  @P0 IMAD.MOV.U32 R12, RZ, RZ, R0.reuse ;  /* 0x000000ffff0c0224 */ /* 0x100fe400078e0000 */
[--C-:B------:R-:W-:Y:S02]  /*1910*/  @P1 IMAD.MOV.U32 R16, RZ, RZ, R0.reuse ;  /* 0x000000ffff101224 */ /* 0x100fe400078e0000 */
[--C-:B------:R-:W-:Y:S02]  /*1920*/  @P2 IMAD.MOV.U32 R17, RZ, RZ, R0.reuse ;  /* 0x000000ffff112224 */ /* 0x100fe400078e0000 */
[--C-:B------:R-:W-:Y:S02]  /*1930*/  @P3 IMAD.MOV.U32 R18, RZ, RZ, R0.reuse ;  /* 0x000000ffff123224 */ /* 0x100fe400078e0000 */
[--C-:B------:R-:W-:Y:S02]  /*1940*/  @P4 IMAD.MOV.U32 R19, RZ, RZ, R0.reuse ;  /* 0x000000ffff134224 */ /* 0x100fe400078e0000 */
        /* <DEDUP_REMOVED lines=13> */
[----:B------:R-:W-:-:S03]  /*1a20*/  ISETP.EQ.AND P5, PT, R11, RZ, PT ;  /* 0x000000ff0b00720c */ /* 0x000fc60003fa2270 */
[--C-:B------:R-:W-:Y:S01]  /*1a30*/  @P3 IMAD.MOV.U32 R0, RZ, RZ, R12.reuse ;  /* 0x000000ffff003224 */ /* 0x100fe200078e000c */
[C---:B------:R-:W-:Y:S01]  /*1a40*/  ISETP.EQ.AND P3, PT, R11.reuse, -0x4, PT ;  /* 0xfffffffc0b00780c */ /* 0x040fe20003f62270 */
[----:B------:R-:W-:Y:S02]  /*1a50*/  @P4 IMAD.MOV.U32 R6, RZ, RZ, R12 ;  /* 0x000000ffff064224 */ /* 0x000fe400078e000c */
[--C-:B------:R-:W-:Y:S01]  /*1a60*/  @P4 IMAD.MOV.U32 R0, RZ, RZ, R16.reuse ;  /* 0x000000ffff004224 */ /* 0x100fe200078e0010 */
[----:B------:R-:W-:Y:S01]  /*1a70*/  ISETP.EQ.AND P4, PT, R11, 0x4, PT ;  /* 0x000000040b00780c */ /* 0x000fe20003f82270 */
[----:B------:R-:W-:Y:S01]  /*1a80*/  @P2 IMAD.MOV.U32 R6, RZ, RZ, R16 ;  /* 0x000000ffff062224 */ /* 0x000fe200078e0010 */
[----:B------:R-:W-:Y:S01]  /*1a90*/  @P2 MOV R0, R17 ;  /* 0x0000001100002202 */ /* 0x000fe20000000f00 */
[----:B------:R-:W-:Y:S02]  /*1aa0*/  @P1 IMAD.MOV.U32 R6, RZ, RZ, R17 ;  /* 0x000000ffff061224 */ /* 0x000fe400078e0011 */
[----:B------:R-:W-:-:S02]  /*1ab0*/  @P1 IMAD.MOV.U32 R0, RZ, RZ, R18 ;  /* 0x000000ffff001224 */ /* 0x000fc400078e0012 */
[----:B------:R-:W-:Y:S02]  /*1ac0*/  @P0 IMAD.MOV.U32 R6, RZ, RZ, R18 ;  /* 0x000000ffff060224 */ /* 0x000fe400078e0012 */
[--C-:B------:R-:W-:Y:S02]  /*1ad0*/  @P0 IMAD.MOV.U32 R0, RZ, RZ, R19.reuse ;  /* 0x000000ffff000224 */ /* 0x100fe400078e0013 */
[----:B------:R-:W-:Y:S01]  /*1ae0*/  @P3 IMAD.MOV.U32 R6, RZ, RZ, R19 ;  /* 0x000000ffff063224 */ /* 0x000fe200078e0013 */
[----:B------:R-:W-:Y:S01]  /*1af0*/  @P5 MOV R6, R20 ;  /* 0x0000001400065202 */ /* 0x000fe20000000f00 */
[----:B------:R-:W-:Y:S02]  /*1b00*/  @P3 IMAD.MOV.U32 R0, RZ, RZ, R20 ;  /* 0x000000ffff003224 */ /* 0x000fe400078e0014 */
[--C-:B------:R-:W-:Y:S02]  /*1b10*/  @P5 IMAD.MOV.U32 R0, RZ, RZ, R5.reuse ;  /* 0x000000ffff005224 */ /* 0x100fe400078e0005 */
[----:B------:R-:W-:Y:S01]  /*1b20*/  @P4 IMAD.MOV.U32 R6, RZ, RZ, R5 ;  /* 0x000000ffff064224 */ /* 0x000fe200078e0005 */
[----:B------:R-:W-:Y:S06]  /*1b30*/  @!P6 BRA `(.L_x_11) ;  /* 0x00000000002ce947 */ /* 0x000fec0003800000 */
[----:B------:R-:W-:Y:S02]  /*1b40*/  @P2 IMAD.MOV.U32 R7, RZ, RZ, R12 ;  /* 0x000000ffff072224 */ /* 0x000fe400078e000c */
[----:B------:R-:W-:Y:S02]  /*1b50*/  @P1 IMAD.MOV.U32 R7, RZ, RZ, R16 ;  /* 0x000000ffff071224 */ /* 0x000fe400078e0010 */
[----:B------:R-:W-:Y:S01]  /*1b60*/  @P0 IMAD.MOV.U32 R7, RZ, RZ, R17 ;  /* 0x000000ffff070224 */ /* 0x000fe200078e0011 */
[----:B------:R-:W-:Y:S01]  /*1b70*/  ISETP.EQ.AND P0, PT, R11, 0x8, PT ;  /* 0x000000080b00780c */ /* 0x000fe20003f02270 */
[----:B------:R-:W-:Y:S01]  /*1b80*/  @P3 IMAD.MOV.U32 R7, RZ, RZ, R18 ;  /* 0x000000ffff073224 */ /* 0x000fe200078e0012 */
[----:B------:R-:W-:Y:S01]  /*1b90*/  @P5 MOV R7, R19 ;  /* 0x0000001300075202 */ /* 0x000fe20000000f00 */
[----:B------:R-:W-:Y:S01]  /*1ba0*/  @P4 IMAD.MOV.U32 R7, RZ, RZ, R20 ;  /* 0x000000ffff074224 */ /* 0x000fe200078e0014 */
[----:B------:R-:W-:-:S04]  /*1bb0*/  LOP3.LUT R11, R8, 0x1f, RZ, 0xc0, !PT ;  /* 0x0000001f080b7812 */ /* 0x000fc800078ec0ff */
[----:B------:R-:W-:-:S05]  /*1bc0*/  SHF.L.W.U32.HI R0, R6, R11, R0 ;  /* 0x0000000b06007219 */ /* 0x000fca0000010e00 */
[----:B------:R-:W-:-:S05]  /*1bd0*/  @P0 IMAD.MOV.U32 R7, RZ, RZ, R5 ;  /* 0x000000ffff070224 */ /* 0x000fca00078e0005 */
[----:B------:R-:W-:-:S07]  /*1be0*/  SHF.L.W.U32.HI R6, R7, R11, R6 ;  /* 0x0000000b07067219 */ /* 0x000fce0000010e06 */
.L_x_11:
        /* <DEDUP_REMOVED lines=18> */
.L_x_9:
[----:B------:R-:W0:Y:S01]  /*1d10*/  LDC R3, c[0x0][0x398] ;  /* 0x0000e600ff037b82 */ /* 0x000e220000000800 */
[C---:B------:R-:W-:Y:S01]  /*1d20*/  LOP3.LUT R0, R11.reuse, 0x1, RZ, 0xc0, !PT ;  /* 0x000000010b007812 */ /* 0x040fe200078ec0ff */
[----:B------:R-:W-:Y:S01]  /*1d30*/  FMUL R7, R8, R8 ;  /* 0x0000000808077220 */ /* 0x000fe20000400000 */
[----:B------:R-:W-:Y:S01]  /*1d40*/  IMAD.MOV.U32 R5, RZ, RZ, 0x3c0885e4 ;  /* 0x3c0885e4ff057424 */ /* 0x000fe200078e00ff */
[----:B------:R-:W-:Y:S02]  /*1d50*/  IADD3 R11, PT, PT, R11, 0x1, RZ ;  /* 0x000000010b0b7810 */ /* 0x000fe40007ffe0ff */
[----:B------:R-:W-:Y:S01]  /*1d60*/  ISETP.NE.U32.AND P0, PT, R0, 0x1, PT ;  /* 0x000000010000780c */ /* 0x000fe20003f05070 */
[----:B------:R-:W-:Y:S01]  /*1d70*/  FFMA R0, R7, R4, -0.0013887860113754868507 ;  /* 0xbab607ed07007423 */ /* 0x000fe20000000004 */
[----:B------:R-:W-:Y:S02]  /*1d80*/  LOP3.LUT P1, RZ, R11, 0x2, RZ, 0xc0, !PT ;  /* 0x000000020bff7812 */ /* 0x000fe4000782c0ff */
[----:B------:R-:W-:-:S02]  /*1d90*/  FSEL R22, R5, 0.041666727513074874878, !P0 ;  /* 0x3d2aaabb05167808 */ /* 0x000fc40004000000 */
[----:B------:R-:W-:Y:S02]  /*1da0*/  FSEL R0, R0, -0.00019574658654164522886, P0 ;  /* 0xb94d415300007808 */ /* 0x000fe40000000000 */
[----:B------:R-:W-:-:S03]  /*1db0*/  FSEL R24, -R13, -0.4999999701976776123, !P0 ;  /* 0xbeffffff0d187808 */ /* 0x000fc60004000100 */
[----:B------:R-:W-:Y:S01]  /*1dc0*/  FFMA R22, R7, R0, R22 ;  /* 0x0000000007167223 */ /* 0x000fe20000000016 */
[----:B------:R-:W-:-:S03]  /*1dd0*/  FSEL R0, R8, 1, !P0 ;  /* 0x3f80000008007808 */ /* 0x000fc60004000000 */
[C---:B------:R-:W-:Y:S02]  /*1de0*/  FFMA R22, R7.reuse, R22, R24 ;  /* 0x0000001607167223 */ /* 0x040fe40000000018 */
[----:B------:R-:W-:Y:S01]  /*1df0*/  FFMA R7, R7, R0, RZ ;  /* 0x0000000007077223 */ /* 0x000fe200000000ff */
[C---:B0-----:R-:W-:Y:S01]  /*1e00*/  FMUL R6, R3.reuse, 0.63661974668502807617 ;  /* 0x3f22f98303067820 */ /* 0x041fe20000400000 */
[----:B------:R-:W-:Y:S02]  /*1e10*/  FSETP.GE.AND P0, PT, |R3|, 105615, PT ;  /* 0x47ce47800300780b */ /* 0x000fe40003f06200 */
[----:B------:R-:W-:-:S03]  /*1e20*/  FFMA R0, R7, R22, R0 ;  /* 0x0000001607007223 */ /* 0x000fc60000000000 */
[----:B------:R-:W0:Y:S01]  /*1e30*/  F2I.NTZ R6, R6 ;  /* 0x0000000600067305 */ /* 0x000e220000203100 */
[----:B------:R-:W-:-:S04]  /*1e40*/  @P1 FADD R0, RZ, -R0 ;  /* 0x80000000ff001221 */ /* 0x000fc80000000000 */
[----:B------:R-:W-:Y:S01]  /*1e50*/  FFMA R10, R10, R0, R9 ;  /* 0x000000000a0a7223 */ /* 0x000fe20000000009 */
[----:B0-----:R-:W-:-:S05]  /*1e60*/  I2FP.F32.S32 R8, R6 ;  /* 0x0000000600087245 */ /* 0x001fca0000201400 */
[----:B------:R-:W-:-:S04]  /*1e70*/  FFMA R11, R8, -1.5707962512969970703, R3 ;  /* 0xbfc90fda080b7823 */ /* 0x000fc80000000003 */
[----:B------:R-:W-:-:S04]  /*1e80*/  FFMA R11, R8, -7.5497894158615963534e-08, R11 ;  /* 0xb3a22168080b7823 */ /* 0x000fc8000000000b */
[----:B------:R-:W-:Y:S01]  /*1e90*/  FFMA R11, R8, -5.3903029534742383927e-15, R11 ;  /* 0xa7c234c5080b7823 */ /* 0x000fe2000000000b */
[----:B------:R-:W-:Y:S06]  /*1ea0*/  @!P0 BRA `(.L_x_12) ;  /* 0x0000000400748947 */ /* 0x000fec0003800000 */
[----:B------:R-:W-:-:S13]  /*1eb0*/  FSETP.NEU.AND P0, PT, |R3|, +INF , PT ;  /* 0x7f8000000300780b */ /* 0x000fda0003f0d200 */
[----:B------:R-:W-:Y:S01]  /*1ec0*/  @!P0 FMUL R11, RZ, R3 ;  /* 0x00000003ff0b8220 */ /* 0x000fe20000400000 */
[----:B------:R-:W-:Y:S01]  /*1ed0*/  @!P0 IMAD.MOV.U32 R6, RZ, RZ, RZ ;  /* 0x000000ffff068224 */ /* 0x000fe200078e00ff */
        /* <DEDUP_REMOVED lines=8> */
.L_x_13:
[----:B0-----:R-:W-:Y:S01]  /*1f60*/  MOV R7, UR9 ;  /* 0x0000000900077c02 */ /* 0x001fe20008000f00 */
        /* <DEDUP_REMOVED lines=11> */
[C---:B------:R-:W-:Y:S01]  /*2020*/  ISETP.EQ.AND P5, PT, R21.reuse, 0x14, PT ;  /* 0x000000141500780c */ /* 0x040fe20003fa2270 */
[----:B------:R-:W-:Y:S02]  /*2030*/  VIADD R21, R21, 0x4 ;  /* 0x0000000415157836 */ /* 0x000fe40000000000 */
[----:B--2---:R-:W-:-:S03]  /*2040*/  IMAD.WIDE.U32 R8, R7, R0, RZ ;  /* 0x0000000007087225 */ /* 0x004fc600078e00ff */
[----:B------:R-:W-:-:S07]  /*2050*/  IADD3 R8, P6, PT, R8, R11, RZ ;  /* 0x0000000b08087210 */ /* 0x000fce0007fde0ff */
[----:B------:R-:W-:Y:S01]  /*2060*/  @P5 MOV R20, R8 ;  /* 0x0000000800145202 */ /* 0x000fe20000000f00 */
[----:B------:R-:W-:Y:S02]  /*2070*/  IMAD.X R11, R9, 0x1, R15, P6 ;  /* 0x00000001090b7824 */ /* 0x000fe400030e060f */
        /* <DEDUP_REMOVED lines=21> */
[----:B------:R-:W-:Y:S01]  /*21d0*/  @P4 IMAD.MOV.U32 R0, RZ, RZ, R16 ;  /* 0x000000ffff004224 */ /* 0x000fe200078e0010 */
[----:B------:R-:W-:Y:S01]  /*21e0*/  ISETP.EQ.AND P4, PT, R9, 0x4, PT ;  /* 0x000000040900780c */ /* 0x000fe20003f82270 */
[--C-:B------:R-:W-:Y:S01]  /*21f0*/  @P2 IMAD.MOV.U32 R0, RZ, RZ, R17.reuse ;  /* 0x000000ffff002224 */ /* 0x100fe200078e0011 */
[----:B------:R-:W-:Y:S01]  /*2200*/  @P2 MOV R7, R16 ;  /* 0x0000001000072202 */ /* 0x000fe20000000f00 */
[----:B------:R-:W-:Y:S02]  /*2210*/  @P1 IMAD.MOV.U32 R7, RZ, RZ, R17 ;  /* 0x000000ffff071224 */ /* 0x000fe400078e0011 */
[----:B------:R-:W-:-:S02]  /*2220*/  @P0 IMAD.MOV.U32 R7, RZ, RZ, R18 ;  /* 0x000000ffff070224 */ /* 0x000fc400078e0012 */
[----:B------:R-:W-:Y:S02]  /*2230*/  @P1 IMAD.MOV.U32 R0, RZ, RZ, R18 ;  /* 0x000000ffff001224 */ /* 0x000fe400078e0012 */
[----:B------:R-:W-:Y:S02]  /*2240*/  @P3 IMAD.MOV.U32 R7, RZ, RZ, R19 ;  /* 0x000000ffff073224 */ /* 0x000fe400078e0013 */
[----:B------:R-:W-:Y:S02]  /*2250*/  @P5 IMAD.MOV.U32 R7, RZ, RZ, R20 ;  /* 0x000000ffff075224 */ /* 0x000fe400078e0014 */
[----:B------:R-:W-:Y:S02]  /*2260*/  @P4 IMAD.MOV.U32 R7, RZ, RZ, R11 ;  /* 0x000000ffff074224 */ /* 0x000fe400078e000b */
[----:B------:R-:W-:Y:S01]  /*2270*/  @P0 IMAD.MOV.U32 R0, RZ, RZ, R19 ;  /* 0x000000ffff000224 */ /* 0x000fe200078e0013 */
[----:B------:R-:W-:Y:S01]  /*2280*/  @P3 MOV R0, R20 ;  /* 0x0000001400003202 */ /* 0x000fe20000000f00 */
[----:B------:R-:W-:-:S02]  /*2290*/  @P5 IMAD.MOV.U32 R0, RZ, RZ, R11 ;  /* 0x000000ffff005224 */ /* 0x000fc400078e000b */
[----:B------:R-:W-:Y:S01]  /*22a0*/  IMAD.MOV.U32 R8, RZ, RZ, R7 ;  /* 0x000000ffff087224 */ /* 0x000fe200078e0007 */
[----:B------:R-:W-:Y:S06]  /*22b0*/  @!P6 BRA `(.L_x_14) ;  /* 0x000000000028e947 */ /* 0x000fec0003800000 */
[----:B------:R-:W-:Y:S01]  /*22c0*/  @P1 IMAD.MOV.U32 R12, RZ, RZ, R16 ;  /* 0x000000ffff0c1224 */ /* 0x000fe200078e0010 */
[----:B------:R-:W-:Y:S01]  /*22d0*/  LOP3.LUT R7, R6, 0x1f, RZ, 0xc0, !PT ;  /* 0x0000001f06077812 */ /* 0x000fe200078ec0ff */
[----:B------:R-:W-:Y:S01]  /*22e0*/  @P0 IMAD.MOV.U32 R12, RZ, RZ, R17 ;  /* 0x000000ffff0c0224 */ /* 0x000fe200078e0011 */
[----:B------:R-:W-:Y:S02]  /*22f0*/  ISETP.EQ.AND P0, PT, R9, 0x8, PT ;  /* 0x000000080900780c */ /* 0x000fe40003f02270 */
[----:B------:R-:W-:Y:S01]  /*2300*/  @P3 MOV R12, R18 ;  /* 0x00000012000c3202 */ /* 0x000fe20000000f00 */
[----:B------:R-:W-:Y:S01]  /*2310*/  @P5 IMAD.MOV.U32 R12, RZ, RZ, R19 ;  /* 0x000000ffff0c5224 */ /* 0x000fe200078e0013 */
[----:B------:R-:W-:Y:S01]  /*2320*/  SHF.L.W.U32.HI R0, R8, R7, R0 ;  /* 0x0000000708007219 */ /* 0x000fe20000010e00 */
[----:B------:R-:W-:-:S08]  /*2330*/  @P4 IMAD.MOV.U32 R12, RZ, RZ, R20 ;  /* 0x000000ffff0c4224 */ /* 0x000fd000078e0014 */
[----:B------:R-:W-:-:S05]  /*2340*/  @P0 IMAD.MOV.U32 R12, RZ, RZ, R11 ;  /* 0x000000ffff0c0224 */ /* 0x000fca00078e000b */
[----:B------:R-:W-:-:S07]  /*2350*/  SHF.L.W.U32.HI R8, R12, R7, R8 ;  /* 0x000000070c087219 */ /* 0x000fce0000010e08 */
.L_x_14:
        /* <DEDUP_REMOVED lines=9> */
[----:B------:R-:W0:Y:S01]  /*23f0*/  I2F.F64.S64 R6, R16 ;  /* 0x0000001000067312 */ /* 0x000e220000301c00 */
[----:B------:R-:W-:-:S04]  /*2400*/  LOP3.LUT R3, R11, R3, RZ, 0x3c, !PT ;  /* 0x000000030b037212 */ /* 0x000fc800078e3cff */
[----:B------:R-:W-:Y:S01]  /*2410*/  ISETP.GE.AND P1, PT, R3, RZ, PT ;  /* 0x000000ff0300720c */ /* 0x000fe20003f26270 */
[----:B0-----:R-:W-:Y:S01]  /*2420*/  DMUL R8, R6, UR4 ;  /* 0x0000000406087c28 */ /* 0x001fe20008000000 */
[----:B------:R-:W-:-:S05]  /*2430*/  LEA.HI R6, R11, R0, RZ, 0x1 ;  /* 0x000000000b067211 */ /* 0x000fca00078f08ff */
[----:B------:R-:W-:-:S04]  /*2440*/  IMAD.MOV R0, RZ, RZ, -R6 ;  /* 0x000000ffff007224 */ /* 0x000fc800078e0a06 */
[----:B------:R-:W0:Y:S01]  /*2450*/  F2F.F32.F64 R8, R8 ;  /* 0x0000000800087310 */ /* 0x000e220000301000 */
[----:B------:R-:W-:Y:S01]  /*2460*/  @!P0 IMAD.MOV.U32 R6, RZ, RZ, R0 ;  /* 0x000000ffff068224 */ /* 0x000fe200078e0000 */
[----:B0-----:R-:W-:-:S07]  /*2470*/  FSEL R11, -R8, R8, !P1 ;  /* 0x00000008080b7208 */ /* 0x001fce0004800100 */
.L_x_12:
[----:B------:R-:W-:Y:S01]  /*2480*/  FMUL R3, R11, R11 ;  /* 0x0000000b0b037220 */ /* 0x000fe20000400000 */
[C---:B------:R-:W-:Y:S01]  /*2490*/  LOP3.LUT R0, R6.reuse, 0x1, RZ, 0xc0, !PT ;  /* 0x0000000106007812 */ /* 0x040fe200078ec0ff */
[----:B------:R-:W0:Y:S01]  /*24a0*/  LDCU.64 UR4, c[0x0][0x388] ;  /* 0x00007100ff0477ac */ /* 0x000e220008000a00 */
[----:B------:R-:W-:Y:S01]  /*24b0*/  IADD3 R6, PT, PT, R6, 0x1, RZ ;  /* 0x0000000106067810 */ /* 0x000fe20007ffe0ff */
[----:B------:R-:W-:Y:S01]  /*24c0*/  FFMA R4, R3, R4, -0.0013887860113754868507 ;  /* 0xbab607ed03047423 */ /* 0x000fe20000000004 */
[----:B------:R-:W-:Y:S01]  /*24d0*/  ISETP.NE.U32.AND P0, PT, R0, 0x1, PT ;  /* 0x000000010000780c */ /* 0x000fe20003f05070 */
[----:B------:R-:W1:Y:S01]  /*24e0*/  LDCU UR8, c[0x0][0x390] ;  /* 0x00007200ff0877ac */ /* 0x000e620008000800 */
[----:B------:R-:W-:Y:S01]  /*24f0*/  LOP3.LUT P1, RZ, R6, 0x2, RZ, 0xc0, !PT ;  /* 0x0000000206ff7812 */ /* 0x000fe2000782c0ff */
[----:B------:R-:W-:Y:S01]  /*2500*/  BSSY.RECONVERGENT B0, `(.L_x_15) ;  /* 0x000001c000007945 */ /* 0x000fe20003800200 */
[----:B------:R-:W-:Y:S02]  /*2510*/  FSEL R0, R5, 0.041666727513074874878, !P0 ;  /* 0x3d2aaabb05007808 */ /* 0x000fe40004000000 */
[----:B------:R-:W-:-:S02]  /*2520*/  FSEL R4, R4, -0.00019574658654164522886, P0 ;  /* 0xb94d415304047808 */ /* 0x000fc40000000000 */
[----:B------:R-:W-:-:S03]  /*2530*/  FSEL R6, -R13, -0.4999999701976776123, !P0 ;  /* 0xbeffffff0d067808 */ /* 0x000fc60004000100 */
[----:B------:R-:W-:Y:S01]  /*2540*/  FFMA R4, R3, R4, R0 ;  /* 0x0000000403047223 */ /* 0x000fe20000000000 */
[----:B------:R-:W-:-:S03]  /*2550*/  FSEL R0, R11, 1, !P0 ;  /* 0x3f8000000b007808 */ /* 0x000fc60004000000 */
[C---:B------:R-:W-:Y:S01]  /*2560*/  FFMA R4, R3.reuse, R4, R6 ;  /* 0x0000000403047223 */ /* 0x040fe20000000006 */
[----:B0-----:R-:W-:Y:S01]  /*2570*/  FADD R10, R10, -UR5 ;  /* 0x800000050a0a7e21 */ /* 0x001fe20008000000 */
[----:B------:R-:W-:Y:S01]  /*2580*/  FFMA R3, R3, R0, RZ ;  /* 0x0000000003037223 */ /* 0x000fe200000000ff */
[----:B------:R-:W-:-:S03]  /*2590*/  FADD R14, R14, -UR4 ;  /* 0x800000040e0e7e21 */ /* 0x000fc60008000000 */
[----:B------:R-:W-:Y:S01]  /*25a0*/  FFMA R0, R3, R4, R0 ;  /* 0x0000000403007223 */ /* 0x000fe20000000000 */
[----:B------:R-:W-:-:S03]  /*25b0*/  FMUL R3, R10, R10 ;  /* 0x0000000a0a037220 */ /* 0x000fc60000400000 */
[----:B------:R-:W-:Y:S01]  /*25c0*/  @P1 FADD R0, RZ, -R0 ;  /* 0x80000000ff001221 */ /* 0x000fe20000000000 */
[----:B------:R-:W-:-:S03]  /*25d0*/  FFMA R3, R14, R14, R3 ;  /* 0x0000000e0e037223 */ /* 0x000fc60000000003 */
[----:B-1----:R-:W-:-:S04]  /*25e0*/  FADD R0, R0, -UR8 ;  /* 0x8000000800007e21 */ /* 0x002fc80008000000 */
[----:B------:R-:W-:-:S04]  /*25f0*/  FFMA R3, R0, R0, R3 ;  /* 0x0000000000037223 */ /* 0x000fc80000000003 */
[----:B------:R-:W-:Y:S01]  /*2600*/  VIADD R0, R3, 0xf3000000 ;  /* 0xf300000003007836 */ /* 0x000fe20000000000 */
[----:B------:R0:W1:Y:S04]  /*2610*/  MUFU.RSQ R4, R3 ;  /* 0x0000000300047308 */ /* 0x0000680000001400 */
[----:B------:R-:W-:-:S13]  /*2620*/  ISETP.GT.U32.AND P0, PT, R0, 0x727fffff, PT ;  /* 0x727fffff0000780c */ /* 0x000fda0003f04070 */
[----:B01----:R-:W-:Y:S05]  /*2630*/  @!P0 BRA `(.L_x_16) ;  /* 0x0000000000108947 */ /* 0x003fea0003800000 */
[----:B------:R-:W-:-:S07]  /*2640*/  MOV R8, 0x2660 ;  /* 0x0000266000087802 */ /* 0x000fce0000000f00 */
[----:B------:R-:W-:Y:S05]  /*2650*/  CALL.REL.NOINC `($__internal_0_$__cuda_sm20_sqrt_rn_f32_slowpath) ;  /* 0x0000000000887944 */ /* 0x000fea0003c00000 */
[----:B------:R-:W-:Y:S01]  /*2660*/  IMAD.MOV.U32 R0, RZ, RZ, R3 ;  /* 0x000000ffff007224 */ /* 0x000fe200078e0003 */
[----:B------:R-:W-:Y:S06]  /*2670*/  BRA `(.L_x_17) ;  /* 0x0000000000107947 */ /* 0x000fec0003800000 */
.L_x_16:
[----:B------:R-:W-:Y:S01]  /*2680*/  FMUL.FTZ R0, R3, R4 ;  /* 0x0000000403007220 */ /* 0x000fe20000410000 */
[----:B------:R-:W-:-:S03]  /*2690*/  FMUL.FTZ R4, R4, 0.5 ;  /* 0x3f00000004047820 */ /* 0x000fc60000410000 */
[----:B------:R-:W-:-:S04]  /*26a0*/  FFMA R3, -R0, R0, R3 ;  /* 0x0000000000037223 */ /* 0x000fc80000000103 */
[----:B------:R-:W-:-:S07]  /*26b0*/  FFMA R0, R3, R4, R0 ;  /* 0x0000000403007223 */ /* 0x000fce0000000000 */
.L_x_17:
[----:B------:R-:W-:Y:S05]  /*26c0*/  BSYNC.RECONVERGENT B0 ;  /* 0x0000000000007941 */ /* 0x000fea0003800200 */
.L_x_15:
[----:B------:R-:W0:Y:S01]  /*26d0*/  LDC R5, c[0x0][0x394] ;  /* 0x0000e500ff057b82 */ /* 0x000e220000000800 */
[----:B------:R-:W-:Y:S01]  /*26e0*/  BSSY.RECONVERGENT B0, `(.L_x_18) ;  /* 0x0000010000007945 */ /* 0x000fe20003800200 */
[--C-:B0-----:R-:W-:Y:S01]  /*26f0*/  FADD R3, R5, R5.reuse ;  /* 0x0000000505037221 */ /* 0x101fe20000000000 */
[----:B------:R-:W-:-:S03]  /*2700*/  FADD R0, R0, -R5 ;  /* 0x8000000500007221 */ /* 0x000fc60000000000 */
[----:B------:R-:W0:Y:S01]  /*2710*/  MUFU.RCP R4, R3 ;  /* 0x0000000300047308 */ /* 0x000e220000001000 */
[----:B------:R-:W-:-:S04]  /*2720*/  FADD R0, R0, R5 ;  /* 0x0000000500007221 */ /* 0x000fc80000000000 */
[----:B------:R-:W-:-:S04]  /*2730*/  FMUL R0, R0, 255 ;  /* 0x437f000000007820 */ /* 0x000fc80000400000 */
[----:B------:R-:W1:Y:S01]  /*2740*/  FCHK P0, R0, R3 ;  /* 0x0000000300007302 */ /* 0x000e620000000000 */
[----:B0-----:R-:W-:-:S04]  /*2750*/  FFMA R5, -R3, R4, 1 ;  /* 0x3f80000003057423 */ /* 0x001fc80000000104 */
[----:B------:R-:W-:-:S04]  /*2760*/  FFMA R5, R4, R5, R4 ;  /* 0x0000000504057223 */ /* 0x000fc80000000004 */
[----:B------:R-:W-:-:S04]  /*2770*/  FFMA R4, R0, R5, RZ ;  /* 0x0000000500047223 */ /* 0x000fc800000000ff */
[----:B------:R-:W-:-:S04]  /*2780*/  FFMA R6, -R3, R4, R0 ;  /* 0x0000000403067223 */ /* 0x000fc80000000100 */
[----:B------:R-:W-:Y:S01]  /*2790*/  FFMA R4, R5, R6, R4 ;  /* 0x0000000605047223 */ /* 0x000fe20000000004 */
[----:B-1----:R-:W-:Y:S06]  /*27a0*/  @!P0 BRA `(.L_x_19) ;  /* 0x00000000000c8947 */ /* 0x002fec0003800000 */
[----:B------:R-:W-:-:S07]  /*27b0*/  MOV R4, 0x27d0 ;  /* 0x000027d000047802 */ /* 0x000fce0000000f00 */
[----:B------:R-:W-:Y:S05]  /*27c0*/  CALL.REL.NOINC `($__internal_1_$__cuda_sm3x_div_rn_noftz_f32_slowpath) ;  /* 0x0000000000847944 */ /* 0x000fea0003c00000 */
[----:B------:R-:W-:-:S07]  /*27d0*/  IMAD.MOV.U32 R4, RZ, RZ, R0 ;  /* 0x000000ffff047224 */ /* 0x000fce00078e0000 */
.L_x_19:
[----:B------:R-:W-:Y:S05]  /*27e0*/  BSYNC.RECONVERGENT B0 ;  /* 0x0000000000007941 */ /* 0x000fea0003800200 */
.L_x_18:
[----:B------:R-:W0:Y:S01]  /*27f0*/  LDCU.64 UR4, c[0x0][0x3a0] ;  /* 0x00007400ff0477ac */ /* 0x000e220008000a00 */
[----:B------:R-:W1:Y:S01]  /*2800*/  F2I.U32.TRUNC.NTZ R5, R4 ;  /* 0x0000000400057305 */ /* 0x000e62000020f000 */
[----:B------:R-:W-:-:S05]  /*2810*/  IMAD R0, R2, 0x3, RZ ;  /* 0x0000000302007824 */ /* 0x000fca00078e02ff */
[----:B0-----:R-:W-:-:S04]  /*2820*/  IADD3 R2, P0, PT, R0, UR4, RZ ;  /* 0x0000000400027c10 */ /* 0x001fc8000ff1e0ff */
[----:B------:R-:W-:-:S05]  /*2830*/  LEA.HI.X.SX32 R3, R0, UR5, 0x1, P0 ;  /* 0x0000000500037c11 */ /* 0x000fca00080f0eff */
[----:B-1----:R-:W-:Y:S04]  /*2840*/  STG.E.U8 desc[UR6][R2.64], R5 ;  /* 0x0000000502007986 */ /* 0x002fe8000c101106 */
[----:B------:R-:W-:Y:S04]  /*2850*/  STG.E.U8 desc[UR6][R2.64+0x1], R5 ;  /* 0x0000010502007986 */ /* 0x000fe8000c101106 */
[----:B------:R-:W-:Y:S01]  /*2860*/  STG.E.U8 desc[UR6][R2.64+0x2], R5 ;  /* 0x0000020502007986 */ /* 0x000fe2000c101106 */
[----:B------:R-:W-:Y:S05]  /*2870*/  EXIT ;  /* 0x000000000000794d */ /* 0x000fea0003800000 */
        .weak           $__internal_0_$__cuda_sm20_sqrt_rn_f32_slowpath
        .type           $__internal_0_$__cuda_sm20_sqrt_rn_f32_slowpath,@function
        .size           $__internal_0_$__cuda_sm20_sqrt_rn_f32_slowpath,($__internal_1_$__cuda_sm3x_div_rn_noftz_f32_slowpath - $__internal_0_$__cuda_sm20_sqrt_rn_f32_slowpath)
$__internal_0_$__cuda_sm20_sqrt_rn_f32_slowpath:
[----:B------:R-:W-:-:S13]  /*2880*/  LOP3.LUT P0, RZ, R3, 0x7fffffff, RZ, 0xc0, !PT ;  /* 0x7fffffff03ff7812 */ /* 0x000fda000780c0ff */
[----:B------:R-:W-:Y:S05]  /*2890*/  @!P0 BRA `(.L_x_20) ;  /* 0x0000000000448947 */ /* 0x000fea0003800000 */
[----:B------:R-:W-:Y:S01]  /*28a0*/  FSETP.GEU.FTZ.AND P0, PT, R3, RZ, PT ;  /* 0x000000ff0300720b */ /* 0x000fe20003f1e000 */
[----:B------:R-:W-:-:S12]  /*28b0*/  IMAD.MOV.U32 R0, RZ, RZ, R3 ;  /* 0x000000ffff007224 */ /* 0x000fd800078e0003 */
[----:B------:R-:W-:Y:S01]  /*28c0*/  @!P0 IMAD.MOV.U32 R3, RZ, RZ, 0x7fffffff ;  /* 0x7fffffffff038424 */ /* 0x000fe200078e00ff */
[----:B------:R-:W-:Y:S06]  /*28d0*/  @!P0 BRA `(.L_x_20) ;  /* 0x0000000000348947 */ /* 0x000fec0003800000 */
[----:B------:R-:W-:-:S13]  /*28e0*/  FSETP.GTU.FTZ.AND P0, PT, |R0|, +INF , PT ;  /* 0x7f8000000000780b */ /* 0x000fda0003f1c200 */
[----:B------:R-:W-:Y:S01]  /*28f0*/  @P0 FADD.FTZ R3, R0, 1 ;  /* 0x3f80000000030421 */ /* 0x000fe20000010000 */
[----:B------:R-:W-:Y:S06]  /*2900*/  @P0 BRA `(.L_x_20) ;  /* 0x0000000000280947 */ /* 0x000fec0003800000 */
[----:B------:R-:W-:-:S13]  /*2910*/  FSETP.NEU.FTZ.AND P0, PT, |R0|, +INF , PT ;  /* 0x7f8000000000780b */ /* 0x000fda0003f1d200 */
[----:B------:R-:W-:-:S04]  /*2920*/  @P0 FFMA R4, R0, 1.84467440737095516160e+19, RZ ;  /* 0x5f80000000040823 */ /* 0x000fc800000000ff */
[----:B------:R-:W0:Y:S02]  /*2930*/  @P0 MUFU.RSQ R3, R4 ;  /* 0x0000000400030308 */ /* 0x000e240000001400 */
[----:B0-----:R-:W-:Y:S01]  /*2940*/  @P0 FMUL.FTZ R5, R4, R3 ;  /* 0x0000000304050220 */ /* 0x001fe20000410000 */
[----:B------:R-:W-:Y:S01]  /*2950*/  @P0 FMUL.FTZ R7, R3, 0.5 ;  /* 0x3f00000003070820 */ /* 0x000fe20000410000 */
[----:B------:R-:W-:Y:S02]  /*2960*/  @!P0 IMAD.MOV.U32 R3, RZ, RZ, R0 ;  /* 0x000000ffff038224 */ /* 0x000fe400078e0000 */
[----:B------:R-:W-:-:S04]  /*2970*/  @P0 FADD.FTZ R6, -R5, -RZ ;  /* 0x800000ff05060221 */ /* 0x000fc80000010100 */
[----:B------:R-:W-:-:S04]  /*2980*/  @P0 FFMA R6, R5, R6, R4 ;  /* 0x0000000605060223 */ /* 0x000fc80000000004 */
[----:B------:R-:W-:-:S04]  /*2990*/  @P0 FFMA R6, R6, R7, R5 ;  /* 0x0000000706060223 */ /* 0x000fc80000000005 */
[----:B------:R-:W-:-:S07]  /*29a0*/  @P0 FMUL.FTZ R3, R6, 2.3283064365386962891e-10 ;  /* 0x2f80000006030820 */ /* 0x000fce0000410000 */
.L_x_20:
[----:B------:R-:W-:Y:S01]  /*29b0*/  MOV R4, R8 ;  /* 0x0000000800047202 */ /* 0x000fe20000000f00 */
[----:B------:R-:W-:-:S04]  /*29c0*/  IMAD.MOV.U32 R5, RZ, RZ, 0x0 ;  /* 0x00000000ff057424 */ /* 0x000fc800078e00ff */
[----:B------:R-:W-:Y:S05]  /*29d0*/  RET.REL.NODEC R4 `(computeSDF) ;  /* 0xffffffd404887950 */ /* 0x000fea0003c3ffff */
        .weak           $__internal_1_$__cuda_sm3x_div_rn_noftz_f32_slowpath
        .type           $__internal_1_$__cuda_sm3x_div_rn_noftz_f32_slowpath,@function
        .size           $__internal_1_$__cuda_sm3x_div_rn_noftz_f32_slowpath,(.L_x_34 - $__internal_1_$__cuda_sm3x_div_rn_noftz_f32_slowpath)
$__internal_1_$__cuda_sm3x_div_rn_noftz_f32_slowpath:
[--C-:B------:R-:W-:Y:S01]  /*29e0*/  SHF.R.U32.HI R6, RZ, 0x17, R3.reuse ;  /* 0x00000017ff067819 */ /* 0x100fe20000011603 */
[----:B------:R-:W-:Y:S01]  /*29f0*/  BSSY.RECONVERGENT B1, `(.L_x_21) ;  /* 0x0000064000017945 */ /* 0x000fe20003800200 */
[--C-:B------:R-:W-:Y:S01]  /*2a00*/  SHF.R.U32.HI R5, RZ, 0x17, R0.reuse ;  /* 0x00000017ff057819 */ /* 0x100fe20000011600 */
[----:B------:R-:W-:Y:S01]  /*2a10*/  IMAD.MOV.U32 R8, RZ, RZ, R3 ;  /* 0x000000ffff087224 */ /* 0x000fe200078e0003 */
[----:B------:R-:W-:Y:S02]  /*2a20*/  LOP3.LUT R6, R6, 0xff, RZ, 0xc0, !PT ;  /* 0x000000ff06067812 */ /* 0x000fe400078ec0ff */
[----:B------:R-:W-:Y:S01]  /*2a30*/  LOP3.LUT R10, R5, 0xff, RZ, 0xc0, !PT ;  /* 0x000000ff050a7812 */ /* 0x000fe200078ec0ff */
[----:B------:R-:W-:Y:S02]  /*2a40*/  IMAD.MOV.U32 R5, RZ, RZ, R0 ;  /* 0x000000ffff057224 */ /* 0x000fe400078e0000 */
[----:B------:R-:W-:Y:S02]  /*2a50*/  VIADD R9, R6, 0xffffffff ;  /* 0xffffffff06097836 */ /* 0x000fe40000000000 */
[----:B------:R-:W-:-:S03]  /*2a60*/  VIADD R11, R10, 0xffffffff ;  /* 0xffffffff0a0b7836 */ /* 0x000fc60000000000 */
[----:B------:R-:W-:-:S04]  /*2a70*/  ISETP.GT.U32.AND P0, PT, R9, 0xfd, PT ;  /* 0x000000fd0900780c */ /* 0x000fc80003f04070 */
[----:B------:R-:W-:-:S13]  /*2a80*/  ISETP.GT.U32.OR P0, PT, R11, 0xfd, P0 ;  /* 0x000000fd0b00780c */ /* 0x000fda0000704470 */
[----:B------:R-:W-:Y:S01]  /*2a90*/  @!P0 IMAD.MOV.U32 R7, RZ, RZ, RZ ;  /* 0x000000ffff078224 */ /* 0x000fe200078e00ff */
[----:B------:R-:W-:Y:S06]  /*2aa0*/  @!P0 BRA `(.L_x_22) ;  /* 0x00000000005c8947 */ /* 0x000fec0003800000 */
[----:B------:R-:W-:Y:S02]  /*2ab0*/  FSETP.GTU.FTZ.AND P0, PT, |R0|, +INF , PT ;  /* 0x7f8000000000780b */ /* 0x000fe40003f1c200 */
[----:B------:R-:W-:-:S04]  /*2ac0*/  FSETP.GTU.FTZ.AND P1, PT, |R3|, +INF , PT ;  /* 0x7f8000000300780b */ /* 0x000fc80003f3c200 */
[----:B------:R-:W-:-:S13]  /*2ad0*/  PLOP3.LUT P0, PT, P0, P1, PT, 0xf8, 0x8f ;  /* 0x00000000008f781c */ /* 0x000fda0000703f70 */
[----:B------:R-:W-:Y:S05]  /*2ae0*/  @P0 BRA `(.L_x_23) ;  /* 0x00000004004c0947 */ /* 0x000fea0003800000 */
[----:B------:R-:W-:-:S13]  /*2af0*/  LOP3.LUT P0, RZ, R8, 0x7fffffff, R5, 0xc8, !PT ;  /* 0x7fffffff08ff7812 */ /* 0x000fda000780c805 */
[----:B------:R-:W-:Y:S05]  /*2b00*/  @!P0 BRA `(.L_x_24) ;  /* 0x00000004003c8947 */ /* 0x000fea0003800000 */
[C---:B------:R-:W-:Y:S02]  /*2b10*/  FSETP.NEU.FTZ.AND P1, PT, |R0|.reuse, +INF , PT ;  /* 0x7f8000000000780b */ /* 0x040fe40003f3d200 */
[----:B------:R-:W-:Y:S02]  /*2b20*/  FSETP.NEU.FTZ.AND P0, PT, |R3|, +INF , PT ;  /* 0x7f8000000300780b */ /* 0x000fe40003f1d200 */
[----:B------:R-:W-:-:S11]  /*2b30*/  FSETP.NEU.FTZ.AND P2, PT, |R0|, +INF , PT ;  /* 0x7f8000000000780b */ /* 0x000fd60003f5d200 */
[----:B------:R-:W-:Y:S05]  /*2b40*/  @!P0 BRA !P1, `(.L_x_24) ;  /* 0x00000004002c8947 */ /* 0x000fea0004800000 */
[----:B------:R-:W-:-:S04]  /*2b50*/  LOP3.LUT P1, RZ, R5, 0x7fffffff, RZ, 0xc0, !PT ;  /* 0x7fffffff05ff7812 */ /* 0x000fc8000782c0ff */
[----:B------:R-:W-:-:S13]  /*2b60*/  PLOP3.LUT P0, PT, P0, P1, PT, 0x2f, 0xf2 ;  /* 0x0000000000f2781c */ /* 0x000fda0000702577 */
[----:B------:R-:W-:Y:S05]  /*2b70*/  @P0 BRA `(.L_x_25) ;  /* 0x0000000400180947 */ /* 0x000fea0003800000 */
[----:B------:R-:W-:-:S04]  /*2b80*/  LOP3.LUT P0, RZ, R8, 0x7fffffff, RZ, 0xc0, !PT ;  /* 0x7fffffff08ff7812 */ /* 0x000fc8000780c0ff */
[----:B------:R-:W-:-:S13]  /*2b90*/  PLOP3.LUT P0, PT, P2, P0, PT, 0x2f, 0xf2 ;  /* 0x0000000000f2781c */ /* 0x000fda0001700577 */
[----:B------:R-:W-:Y:S05]  /*2ba0*/  @P0 BRA `(.L_x_26) ;  /* 0x0000000400000947 */ /* 0x000fea0003800000 */
[----:B------:R-:W-:Y:S02]  /*2bb0*/  ISETP.GE.AND P0, PT, R11, RZ, PT ;  /* 0x000000ff0b00720c */ /* 0x000fe40003f06270 */
[----:B------:R-:W-:-:S11]  /*2bc0*/  ISETP.GE.AND P1, PT, R9, RZ, PT ;  /* 0x000000ff0900720c */ /* 0x000fd60003f26270 */
[----:B------:R-:W-:Y:S01]  /*2bd0*/  @P0 MOV R7, RZ ;  /* 0x000000ff00070202 */ /* 0x000fe20000000f00 */
[----:B------:R-:W-:Y:S02]  /*2be0*/  @!P0 IMAD.MOV.U32 R7, RZ, RZ, -0x40 ;  /* 0xffffffc0ff078424 */ /* 0x000fe400078e00ff */
[----:B------:R-:W-:Y:S01]  /*2bf0*/  @!P0 FFMA R5, R0, 1.84467440737095516160e+19, RZ ;  /* 0x5f80000000058823 */ /* 0x000fe200000000ff */
[----:B------:R-:W-:Y:S01]  /*2c00*/  @!P1 FFMA R8, R3, 1.84467440737095516160e+19, RZ ;  /* 0x5f80000003089823 */ /* 0x000fe200000000ff */
[----:B------:R-:W-:-:S07]  /*2c10*/  @!P1 VIADD R7, R7, 0x40 ;  /* 0x0000004007079836 */ /* 0x000fce0000000000 */
.L_x_22:
[----:B------:R-:W-:Y:S01]  /*2c20*/  LEA R3, R6, 0xc0800000, 0x17 ;  /* 0xc080000006037811 */ /* 0x000fe200078eb8ff */
[----:B------:R-:W-:Y:S04]  /*2c30*/  BSSY.RECONVERGENT B2, `(.L_x_27) ;  /* 0x0000036000027945 */ /* 0x000fe80003800200 */
[----:B------:R-:W-:Y:S02]  /*2c40*/  IMAD.IADD R8, R8, 0x1, -R3 ;  /* 0x0000000108087824 */ /* 0x000fe400078e0a03 */
[----:B------:R-:W-:Y:S02]  /*2c50*/  VIADD R3, R10, 0xffffff81 ;  /* 0xffffff810a037836 */ /* 0x000fe40000000000 */
[----:B------:R-:W0:Y:S01]  /*2c60*/  MUFU.RCP R9, R8 ;  /* 0x0000000800097308 */ /* 0x000e220000001000 */
[----:B------:R-:W-:Y:S01]  /*2c70*/  FADD.FTZ R11, -R8, -RZ ;  /* 0x800000ff080b7221 */ /* 0x000fe20000010100 */
[C---:B------:R-:W-:Y:S01]  /*2c80*/  IMAD R0, R3.reuse, -0x800000, R5 ;  /* 0xff80000003007824 */ /* 0x040fe200078e0205 */
[----:B------:R-:W-:-:S05]  /*2c90*/  IADD3 R6, PT, PT, R3, 0x7f, -R6 ;  /* 0x0000007f03067810 */ /* 0x000fca0007ffe806 */
[----:B------:R-:W-:Y:S02]  /*2ca0*/  IMAD.IADD R6, R6, 0x1, R7 ;  /* 0x0000000106067824 */ /* 0x000fe400078e0207 */
[----:B0-----:R-:W-:-:S04]  /*2cb0*/  FFMA R10, R9, R11, 1 ;  /* 0x3f800000090a7423 */ /* 0x001fc8000000000b */
[----:B------:R-:W-:-:S04]  /*2cc0*/  FFMA R12, R9, R10, R9 ;  /* 0x0000000a090c7223 */ /* 0x000fc80000000009 */
[----:B------:R-:W-:-:S04]  /*2cd0*/  FFMA R5, R0, R12, RZ ;  /* 0x0000000c00057223 */ /* 0x000fc800000000ff */
[----:B------:R-:W-:-:S04]  /*2ce0*/  FFMA R10, R11, R5, R0 ;  /* 0x000000050b0a7223 */ /* 0x000fc80000000000 */
[----:B------:R-:W-:-:S04]  /*2cf0*/  FFMA R9, R12, R10, R5 ;  /* 0x0000000a0c097223 */ /* 0x000fc80000000005 */
[----:B------:R-:W-:-:S04]  /*2d00*/  FFMA R10, R11, R9, R0 ;  /* 0x000000090b0a7223 */ /* 0x000fc80000000000 */
[----:B------:R-:W-:-:S05]  /*2d10*/  FFMA R0, R12, R10, R9 ;  /* 0x0000000a0c007223 */ /* 0x000fca0000000009 */
[----:B------:R-:W-:-:S04]  /*2d20*/  SHF.R.U32.HI R3, RZ, 0x17, R0 ;  /* 0x00000017ff037819 */ /* 0x000fc80000011600 */
[----:B------:R-:W-:-:S05]  /*2d30*/  LOP3.LUT R3, R3, 0xff, RZ, 0xc0, !PT ;  /* 0x000000ff03037812 */ /* 0x000fca00078ec0ff */
[----:B------:R-:W-:-:S05]  /*2d40*/  IMAD.IADD R7, R3, 0x1, R6 ;  /* 0x0000000103077824 */ /* 0x000fca00078e0206 */
[----:B------:R-:W-:-:S04]  /*2d50*/  IADD3 R3, PT, PT, R7, -0x1, RZ ;  /* 0xffffffff07037810 */ /* 0x000fc80007ffe0ff */
[----:B------:R-:W-:-:S13]  /*2d60*/  ISETP.GE.U32.AND P0, PT, R3, 0xfe, PT ;  /* 0x000000fe0300780c */ /* 0x000fda0003f06070 */
[----:B------:R-:W-:Y:S05]  /*2d70*/  @!P0 BRA `(.L_x_28) ;  /* 0x0000000000808947 */ /* 0x000fea0003800000 */
[----:B------:R-:W-:-:S13]  /*2d80*/  ISETP.GT.AND P0, PT, R7, 0xfe, PT ;  /* 0x000000fe0700780c */ /* 0x000fda0003f04270 */
[----:B------:R-:W-:Y:S05]  /*2d90*/  @P0 BRA `(.L_x_29) ;  /* 0x00000000006c0947 */ /* 0x000fea0003800000 */
[----:B------:R-:W-:-:S13]  /*2da0*/  ISETP.GE.AND P0, PT, R7, 0x1, PT ;  /* 0x000000010700780c */ /* 0x000fda0003f06270 */
[----:B------:R-:W-:Y:S05]  /*2db0*/  @P0 BRA `(.L_x_30) ;  /* 0x0000000000740947 */ /* 0x000fea0003800000 */
[----:B------:R-:W-:Y:S02]  /*2dc0*/  ISETP.GE.AND P0, PT, R7, -0x18, PT ;  /* 0xffffffe80700780c */ /* 0x000fe40003f06270 */
[----:B------:R-:W-:-:S11]  /*2dd0*/  LOP3.LUT R0, R0, 0x80000000, RZ, 0xc0, !PT ;  /* 0x8000000000007812 */ /* 0x000fd600078ec0ff */
[----:B------:R-:W-:Y:S05]  /*2de0*/  @!P0 BRA `(.L_x_30) ;  /* 0x0000000000688947 */ /* 0x000fea0003800000 */
[CCC-:B------:R-:W-:Y:S01]  /*2df0*/  FFMA.RZ R3, R12.reuse, R10.reuse, R9.reuse ;  /* 0x0000000a0c037223 */ /* 0x1c0fe2000000c009 */
[C---:B------:R-:W-:Y:S02]  /*2e00*/  VIADD R8, R7.reuse, 0x20 ;  /* 0x0000002007087836 */ /* 0x040fe40000000000 */
[CCC-:B------:R-:W-:Y:S01]  /*2e10*/  FFMA.RM R6, R12.reuse, R10.reuse, R9.reuse ;  /* 0x0000000a0c067223 */ /* 0x1c0fe20000004009 */
[----:B------:R-:W-:Y:S02]  /*2e20*/  ISETP.NE.AND P2, PT, R7, RZ, PT ;  /* 0x000000ff0700720c */ /* 0x000fe40003f45270 */
[----:B------:R-:W-:Y:S01]  /*2e30*/  LOP3.LUT R5, R3, 0x7fffff, RZ, 0xc0, !PT ;  /* 0x007fffff03057812 */ /* 0x000fe200078ec0ff */
[----:B------:R-:W-:Y:S01]  /*2e40*/  FFMA.RP R3, R12, R10, R9 ;  /* 0x0000000a0c037223 */ /* 0x000fe20000008009 */
[----:B------:R-:W-:Y:S01]  /*2e50*/  ISETP.NE.AND P1, PT, R7, RZ, PT ;  /* 0x000000ff0700720c */ /* 0x000fe20003f25270 */
[----:B------:R-:W-:Y:S01]  /*2e60*/  IMAD.MOV R7, RZ, RZ, -R7 ;  /* 0x000000ffff077224 */ /* 0x000fe200078e0a07 */
[----:B------:R-:W-:-:S02]  /*2e70*/  LOP3.LUT R5, R5, 0x800000, RZ, 0xfc, !PT ;  /* 0x0080000005057812 */ /* 0x000fc400078efcff */
[----:B------:R-:W-:Y:S02]  /*2e80*/  FSETP.NEU.FTZ.AND P0, PT, R3, R6, PT ;  /* 0x000000060300720b */ /* 0x000fe40003f1d000 */
[----:B------:R-:W-:Y:S02]  /*2e90*/  SHF.L.U32 R8, R5, R8, RZ ;  /* 0x0000000805087219 */ /* 0x000fe400000006ff */
[----:B------:R-:W-:Y:S02]  /*2ea0*/  SEL R6, R7, RZ, P2 ;  /* 0x000000ff07067207 */ /* 0x000fe40001000000 */
[----:B------:R-:W-:Y:S02]  /*2eb0*/  ISETP.NE.AND P1, PT, R8, RZ, P1 ;  /* 0x000000ff0800720c */ /* 0x000fe40000f25270 */
[----:B------:R-:W-:Y:S02]  /*2ec0*/  SHF.R.U32.HI R6, RZ, R6, R5 ;  /* 0x00000006ff067219 */ /* 0x000fe40000011605 */
[----:B------:R-:W-:-:S02]  /*2ed0*/  PLOP3.LUT P0, PT, P0, P1, PT, 0xf8, 0x8f ;  /* 0x00000000008f781c */ /* 0x000fc40000703f70 */
[----:B------:R-:W-:Y:S02]  /*2ee0*/  SHF.R.U32.HI R8, RZ, 0x1, R6 ;  /* 0x00000001ff087819 */ /* 0x000fe40000011606 */
[----:B------:R-:W-:-:S04]  /*2ef0*/  SEL R3, RZ, 0x1, !P0 ;  /* 0x00000001ff037807 */ /* 0x000fc80004000000 */
[----:B------:R-:W-:-:S04]  /*2f00*/  LOP3.LUT R3, R3, 0x1, R8, 0xf8, !PT ;  /* 0x0000000103037812 */ /* 0x000fc800078ef808 */
[----:B------:R-:W-:-:S05]  /*2f10*/  LOP3.LUT R3, R3, R6, RZ, 0xc0, !PT ;  /* 0x0000000603037212 */ /* 0x000fca00078ec0ff */
[----:B------:R-:W-:-:S05]  /*2f20*/  IMAD.IADD R3, R8, 0x1, R3 ;  /* 0x0000000108037824 */ /* 0x000fca00078e0203 */
[----:B------:R-:W-:Y:S01]  /*2f30*/  LOP3.LUT R0, R3, R0, RZ, 0xfc, !PT ;  /* 0x0000000003007212 */ /* 0x000fe200078efcff */
[----:B------:R-:W-:Y:S06]  /*2f40*/  BRA `(.L_x_30) ;  /* 0x0000000000107947 */ /* 0x000fec0003800000 */
.L_x_29:
[----:B------:R-:W-:-:S04]  /*2f50*/  LOP3.LUT R0, R0, 0x80000000, RZ, 0xc0, !PT ;  /* 0x8000000000007812 */ /* 0x000fc800078ec0ff */
[----:B------:R-:W-:Y:S01]  /*2f60*/  LOP3.LUT R0, R0, 0x7f800000, RZ, 0xfc, !PT ;  /* 0x7f80000000007812 */ /* 0x000fe200078efcff */
[----:B------:R-:W-:Y:S06]  /*2f70*/  BRA `(.L_x_30) ;  /* 0x0000000000047947 */ /* 0x000fec0003800000 */
.L_x_28:
[----:B------:R-:W-:-:S07]  /*2f80*/  IMAD R0, R6, 0x800000, R0 ;  /* 0x0080000006007824 */ /* 0x000fce00078e0200 */
.L_x_30:
[----:B------:R-:W-:Y:S05]  /*2f90*/  BSYNC.RECONVERGENT B2 ;  /* 0x0000000000027941 */ /* 0x000fea0003800200 */
.L_x_27:
[----:B------:R-:W-:Y:S05]  /*2fa0*/  BRA `(.L_x_31) ;  /* 0x0000000000207947 */ /* 0x000fea0003800000 */
.L_x_26:
[----:B------:R-:W-:-:S04]  /*2fb0*/  LOP3.LUT R0, R8, 0x80000000, R5, 0x48, !PT ;  /* 0x8000000008007812 */ /* 0x000fc800078e4805 */
[----:B------:R-:W-:Y:S01]  /*2fc0*/  LOP3.LUT R0, R0, 0x7f800000, RZ, 0xfc, !PT ;  /* 0x7f80000000007812 */ /* 0x000fe200078efcff */
[----:B------:R-:W-:Y:S06]  /*2fd0*/  BRA `(.L_x_31) ;  /* 0x0000000000147947 */ /* 0x000fec0003800000 */
.L_x_25:
[----:B------:R-:W-:Y:S01]  /*2fe0*/  LOP3.LUT R0, R8, 0x80000000, R5, 0x48, !PT ;  /* 0x8000000008007812 */ /* 0x000fe200078e4805 */
[----:B------:R-:W-:Y:S06]  /*2ff0*/  BRA `(.L_x_31) ;  /* 0x00000000000c7947 */ /* 0x000fec0003800000 */
.L_x_24:
[----:B------:R-:W0:Y:S01]  /*3000*/  MUFU.RSQ R0, -QNAN ;  /* 0xffc0000000007908 */ /* 0x000e220000001400 */
[----:B------:R-:W-:Y:S05]  /*3010*/  BRA `(.L_x_31) ;  /* 0x0000000000047947 */ /* 0x000fea0003800000 */
.L_x_23:
[----:B------:R-:W-:-:S07]  /*3020*/  FADD.FTZ R0, R0, R3 ;  /* 0x0000000300007221 */ /* 0x000fce0000010000 */
.L_x_31:
[----:B------:R-:W-:Y:S05]  /*3030*/  BSYNC.RECONVERGENT B1 ;  /* 0x0000000000017941 */ /* 0x000fea0003800200 */
.L_x_21:
[----:B------:R-:W-:-:S04]  /*3040*/  IMAD.MOV.U32 R5, RZ, RZ, 0x0 ;  /* 0x00000000ff057424 */ /* 0x000fc800078e00ff */
[----:B0-----:R-:W-:Y:S05]  /*3050*/  RET.REL.NODEC R4 `(computeSDF) ;  /* 0xffffffcc04e87950 */ /* 0x001fea0003c3ffff */
.L_x_32:
[----:B------:R-:W-:-:S00]  /*3060*/  BRA `(.L_x_32) ;  /* 0xfffffffc00fc7947 */ /* 0x000fc0000383ffff */
[----:B------:R-:W-:-:S00]  /*3070*/  NOP ;  /* 0x0000000000007918 */ /* 0x000fc00000000000 */
        /* <DEDUP_REMOVED lines=8> */
.L_x_34:


//--------------------- .nv.global.init           --------------------------
	.section	.nv.global.init,"aw",@progbits
	.align	4
.nv.global.init:
	.type		__cudart_i2opi_f,@object
	.size		__cudart_i2opi_f,(.L_0 - __cudart_i2opi_f)
__cudart_i2opi_f:
        /*0000*/ 	.byte	0x41, 0x90, 0x43, 0x3c, 0x99, 0x95, 0x62, 0xdb, 0xc0, 0xdd, 0x34, 0xf5, 0xd1, 0x57, 0x27, 0xfc
        /*0010*/ 	.byte	0x29, 0x15, 0x44, 0x4e, 0x6e, 0x83, 0xf9, 0xa2
.L_0:


//--------------------- .nv.shared.reserved.0     --------------------------
	.section	.nv.shared.reserved.0,"aw",@nobits
	.weak		__nv_reservedSMEM_offset_0_alias
	.size		__nv_reservedSMEM_offset_0_alias, 0, 64
	.other		__nv_reservedSMEM_offset_0_alias,@"STO_CUDA_RESERVED_SHARED STV_DEFAULT"
__nv_reservedSMEM_offset_0_alias:
	.zero		0
	.zero		64


//--------------------- .nv.constant0.computeSDF  --------------------------
	.section	.nv.constant0.computeSDF,"a",@progbits
	.sectionflags	@""
	.align	4
.nv.constant0.computeSDF:
	.zero		936


//--------------------- SYMBOLS --------------------------

	.type		.nv.reservedSmem.offset0,@object
	.size		.nv.reservedSmem.offset0,0x4
